//
// Generated by NVIDIA NVVM Compiler
//
// Compiler Build ID: CL-36424714
// Cuda compilation tools, release 13.0, V13.0.88
// Based on NVVM 20.0.0
//

.version 9.0
.target sm_100
.address_size 64

	// .globl	_Z23cuComputeDistanceGlobalPfiS_iiS_
// _ZZ23cuComputeDistanceGlobalPfiS_iiS_E8shared_A has been demoted
// _ZZ23cuComputeDistanceGlobalPfiS_iiS_E8shared_B has been demoted
// _ZZ23cuComputeDistanceGlobalPfiS_iiS_E7begin_A has been demoted
// _ZZ23cuComputeDistanceGlobalPfiS_iiS_E7begin_B has been demoted
// _ZZ23cuComputeDistanceGlobalPfiS_iiS_E6step_A has been demoted
// _ZZ23cuComputeDistanceGlobalPfiS_iiS_E6step_B has been demoted
// _ZZ23cuComputeDistanceGlobalPfiS_iiS_E5end_A has been demoted

.visible .entry _Z23cuComputeDistanceGlobalPfiS_iiS_(
	.param .u64 .ptr .align 1 _Z23cuComputeDistanceGlobalPfiS_iiS__param_0,
	.param .u32 _Z23cuComputeDistanceGlobalPfiS_iiS__param_1,
	.param .u64 .ptr .align 1 _Z23cuComputeDistanceGlobalPfiS_iiS__param_2,
	.param .u32 _Z23cuComputeDistanceGlobalPfiS_iiS__param_3,
	.param .u32 _Z23cuComputeDistanceGlobalPfiS_iiS__param_4,
	.param .u64 .ptr .align 1 _Z23cuComputeDistanceGlobalPfiS_iiS__param_5
)
{
	.reg .pred 	%p<29>;
	.reg .b32 	%r<48>;
	.reg .b32 	%f<83>;
	.reg .b64 	%rd<13>;
	// demoted variable
	.shared .align 4 .b8 _ZZ23cuComputeDistanceGlobalPfiS_iiS_E8shared_A[1024];
	// demoted variable
	.shared .align 4 .b8 _ZZ23cuComputeDistanceGlobalPfiS_iiS_E8shared_B[1024];
	// demoted variable
	.shared .align 4 .u32 _ZZ23cuComputeDistanceGlobalPfiS_iiS_E7begin_A;
	// demoted variable
	.shared .align 4 .u32 _ZZ23cuComputeDistanceGlobalPfiS_iiS_E7begin_B;
	// demoted variable
	.shared .align 4 .u32 _ZZ23cuComputeDistanceGlobalPfiS_iiS_E6step_A;
	// demoted variable
	.shared .align 4 .u32 _ZZ23cuComputeDistanceGlobalPfiS_iiS_E6step_B;
	// demoted variable
	.shared .align 4 .u32 _ZZ23cuComputeDistanceGlobalPfiS_iiS_E5end_A;
	ld.param.u64 	%rd3, [_Z23cuComputeDistanceGlobalPfiS_iiS__param_0];
	ld.param.u32 	%r18, [_Z23cuComputeDistanceGlobalPfiS_iiS__param_1];
	ld.param.u64 	%rd4, [_Z23cuComputeDistanceGlobalPfiS_iiS__param_2];
	ld.param.u32 	%r19, [_Z23cuComputeDistanceGlobalPfiS_iiS__param_3];
	ld.param.u32 	%r20, [_Z23cuComputeDistanceGlobalPfiS_iiS__param_4];
	ld.param.u64 	%rd5, [_Z23cuComputeDistanceGlobalPfiS_iiS__param_5];
	mov.u32 	%r1, %tid.x;
	mov.u32 	%r2, %tid.y;
	mov.u32 	%r21, %ctaid.y;
	shl.b32 	%r47, %r21, 4;
	st.shared.u32 	[_ZZ23cuComputeDistanceGlobalPfiS_iiS_E7begin_A], %r47;
	mov.u32 	%r22, %ctaid.x;
	shl.b32 	%r46, %r22, 4;
	st.shared.u32 	[_ZZ23cuComputeDistanceGlobalPfiS_iiS_E7begin_B], %r46;
	shl.b32 	%r23, %r18, 4;
	st.shared.u32 	[_ZZ23cuComputeDistanceGlobalPfiS_iiS_E6step_A], %r23;
	shl.b32 	%r24, %r19, 4;
	st.shared.u32 	[_ZZ23cuComputeDistanceGlobalPfiS_iiS_E6step_B], %r24;
	add.s32 	%r25, %r20, -1;
	mul.lo.s32 	%r26, %r25, %r18;
	add.s32 	%r27, %r47, %r26;
	st.shared.u32 	[_ZZ23cuComputeDistanceGlobalPfiS_iiS_E5end_A], %r27;
	add.s32 	%r5, %r46, %r1;
	add.s32 	%r6, %r47, %r2;
	setp.lt.s32 	%p2, %r26, 0;
	mov.f32 	%f81, 0f00000000;
	@%p2 bra 	$L__BB0_11;
	setp.lt.s32 	%p3, %r6, %r18;
	setp.lt.s32 	%p4, %r5, %r19;
	shl.b32 	%r28, %r2, 6;
	mov.u32 	%r29, _ZZ23cuComputeDistanceGlobalPfiS_iiS_E8shared_A;
	add.s32 	%r30, %r29, %r28;
	shl.b32 	%r31, %r1, 2;
	add.s32 	%r7, %r30, %r31;
	mov.u32 	%r32, _ZZ23cuComputeDistanceGlobalPfiS_iiS_E8shared_B;
	add.s32 	%r12, %r32, %r31;
	add.s32 	%r8, %r12, %r28;
	mad.lo.s32 	%r9, %r18, %r2, %r1;
	mad.lo.s32 	%r10, %r19, %r2, %r1;
	and.pred  	%p1, %p3, %p4;
	mad.lo.s32 	%r11, %r2, -60, %r30;
	add.s32 	%r13, %r47, %r1;
	cvta.to.global.u64 	%rd1, %rd3;
	cvta.to.global.u64 	%rd2, %rd4;
	mov.f32 	%f81, 0f00000000;
	not.pred 	%p8, %p1;
$L__BB0_2:
	div.s32 	%r33, %r47, %r18;
	add.s32 	%r34, %r33, %r2;
	setp.ge.s32 	%p5, %r34, %r20;
	mov.f32 	%f80, 0f00000000;
	@%p5 bra 	$L__BB0_7;
	setp.ge.s32 	%p6, %r13, %r18;
	mov.f32 	%f79, 0f00000000;
	@%p6 bra 	$L__BB0_5;
	add.s32 	%r36, %r9, %r47;
	mul.wide.s32 	%rd6, %r36, 4;
	add.s64 	%rd7, %rd1, %rd6;
	ld.global.f32 	%f79, [%rd7];
$L__BB0_5:
	setp.ge.s32 	%p7, %r5, %r19;
	st.shared.f32 	[%r7], %f79;
	@%p7 bra 	$L__BB0_8;
	add.s32 	%r37, %r10, %r46;
	mul.wide.s32 	%rd8, %r37, 4;
	add.s64 	%rd9, %rd2, %rd8;
	ld.global.f32 	%f80, [%rd9];
	bra.uni 	$L__BB0_8;
$L__BB0_7:
	mov.b32 	%r35, 0;
	st.shared.u32 	[%r7], %r35;
$L__BB0_8:
	st.shared.f32 	[%r8], %f80;
	bar.sync 	0;
	@%p8 bra 	$L__BB0_10;
	ld.shared.f32 	%f14, [%r11];
	ld.shared.f32 	%f15, [%r12];
	setp.gt.f32 	%p9, %f14, %f15;
	selp.f32 	%f16, %f15, %f14, %p9;
	sub.f32 	%f17, %f81, %f16;
	ld.shared.f32 	%f18, [%r11+64];
	ld.shared.f32 	%f19, [%r12+64];
	setp.gt.f32 	%p10, %f18, %f19;
	selp.f32 	%f20, %f19, %f18, %p10;
	sub.f32 	%f21, %f17, %f20;
	ld.shared.f32 	%f22, [%r11+128];
	ld.shared.f32 	%f23, [%r12+128];
	setp.gt.f32 	%p11, %f22, %f23;
	selp.f32 	%f24, %f23, %f22, %p11;
	sub.f32 	%f25, %f21, %f24;
	ld.shared.f32 	%f26, [%r11+192];
	ld.shared.f32 	%f27, [%r12+192];
	setp.gt.f32 	%p12, %f26, %f27;
	selp.f32 	%f28, %f27, %f26, %p12;
	sub.f32 	%f29, %f25, %f28;
	ld.shared.f32 	%f30, [%r11+256];
	ld.shared.f32 	%f31, [%r12+256];
	setp.gt.f32 	%p13, %f30, %f31;
	selp.f32 	%f32, %f31, %f30, %p13;
	sub.f32 	%f33, %f29, %f32;
	ld.shared.f32 	%f34, [%r11+320];
	ld.shared.f32 	%f35, [%r12+320];
	setp.gt.f32 	%p14, %f34, %f35;
	selp.f32 	%f36, %f35, %f34, %p14;
	sub.f32 	%f37, %f33, %f36;
	ld.shared.f32 	%f38, [%r11+384];
	ld.shared.f32 	%f39, [%r12+384];
	setp.gt.f32 	%p15, %f38, %f39;
	selp.f32 	%f40, %f39, %f38, %p15;
	sub.f32 	%f41, %f37, %f40;
	ld.shared.f32 	%f42, [%r11+448];
	ld.shared.f32 	%f43, [%r12+448];
	setp.gt.f32 	%p16, %f42, %f43;
	selp.f32 	%f44, %f43, %f42, %p16;
	sub.f32 	%f45, %f41, %f44;
	ld.shared.f32 	%f46, [%r11+512];
	ld.shared.f32 	%f47, [%r12+512];
	setp.gt.f32 	%p17, %f46, %f47;
	selp.f32 	%f48, %f47, %f46, %p17;
	sub.f32 	%f49, %f45, %f48;
	ld.shared.f32 	%f50, [%r11+576];
	ld.shared.f32 	%f51, [%r12+576];
	setp.gt.f32 	%p18, %f50, %f51;
	selp.f32 	%f52, %f51, %f50, %p18;
	sub.f32 	%f53, %f49, %f52;
	ld.shared.f32 	%f54, [%r11+640];
	ld.shared.f32 	%f55, [%r12+640];
	setp.gt.f32 	%p19, %f54, %f55;
	selp.f32 	%f56, %f55, %f54, %p19;
	sub.f32 	%f57, %f53, %f56;
	ld.shared.f32 	%f58, [%r11+704];
	ld.shared.f32 	%f59, [%r12+704];
	setp.gt.f32 	%p20, %f58, %f59;
	selp.f32 	%f60, %f59, %f58, %p20;
	sub.f32 	%f61, %f57, %f60;
	ld.shared.f32 	%f62, [%r11+768];
	ld.shared.f32 	%f63, [%r12+768];
	setp.gt.f32 	%p21, %f62, %f63;
	selp.f32 	%f64, %f63, %f62, %p21;
	sub.f32 	%f65, %f61, %f64;
	ld.shared.f32 	%f66, [%r11+832];
	ld.shared.f32 	%f67, [%r12+832];
	setp.gt.f32 	%p22, %f66, %f67;
	selp.f32 	%f68, %f67, %f66, %p22;
	sub.f32 	%f69, %f65, %f68;
	ld.shared.f32 	%f70, [%r11+896];
	ld.shared.f32 	%f71, [%r12+896];
	setp.gt.f32 	%p23, %f70, %f71;
	selp.f32 	%f72, %f71, %f70, %p23;
	sub.f32 	%f73, %f69, %f72;
	ld.shared.f32 	%f74, [%r11+960];
	ld.shared.f32 	%f75, [%r12+960];
	setp.gt.f32 	%p24, %f74, %f75;
	selp.f32 	%f76, %f75, %f74, %p24;
	sub.f32 	%f81, %f73, %f76;
$L__BB0_10:
	bar.sync 	0;
	ld.shared.u32 	%r38, [_ZZ23cuComputeDistanceGlobalPfiS_iiS_E6step_A];
	add.s32 	%r47, %r38, %r47;
	ld.shared.u32 	%r39, [_ZZ23cuComputeDistanceGlobalPfiS_iiS_E6step_B];
	add.s32 	%r46, %r39, %r46;
	ld.shared.u32 	%r40, [_ZZ23cuComputeDistanceGlobalPfiS_iiS_E5end_A];
	setp.le.s32 	%p25, %r47, %r40;
	@%p25 bra 	$L__BB0_2;
$L__BB0_11:
	setp.ge.s32 	%p26, %r6, %r18;
	setp.ge.s32 	%p27, %r5, %r19;
	or.pred  	%p28, %p26, %p27;
	@%p28 bra 	$L__BB0_13;
	ld.shared.u32 	%r41, [_ZZ23cuComputeDistanceGlobalPfiS_iiS_E7begin_A];
	add.s32 	%r42, %r41, %r2;
	ld.shared.u32 	%r43, [_ZZ23cuComputeDistanceGlobalPfiS_iiS_E7begin_B];
	add.s32 	%r44, %r43, %r1;
	mad.lo.s32 	%r45, %r42, %r19, %r44;
	cvta.to.global.u64 	%rd10, %rd5;
	mul.wide.s32 	%rd11, %r45, 4;
	add.s64 	%rd12, %rd10, %rd11;
	st.global.f32 	[%rd12], %f81;
$L__BB0_13:
	ret;

}
	// .globl	_Z15cuInsertionSortPfPiiii
.visible .entry _Z15cuInsertionSortPfPiiii(
	.param .u64 .ptr .align 1 _Z15cuInsertionSortPfPiiii_param_0,
	.param .u64 .ptr .align 1 _Z15cuInsertionSortPfPiiii_param_1,
	.param .u32 _Z15cuInsertionSortPfPiiii_param_2,
	.param .u32 _Z15cuInsertionSortPfPiiii_param_3,
	.param .u32 _Z15cuInsertionSortPfPiiii_param_4
)
{
	.reg .pred 	%p<35>;
	.reg .b32 	%r<153>;
	.reg .b32 	%f<56>;
	.reg .b64 	%rd<93>;

	ld.param.u64 	%rd24, [_Z15cuInsertionSortPfPiiii_param_0];
	ld.param.u64 	%rd25, [_Z15cuInsertionSortPfPiiii_param_1];
	ld.param.u32 	%r69, [_Z15cuInsertionSortPfPiiii_param_2];
	ld.param.u32 	%r70, [_Z15cuInsertionSortPfPiiii_param_3];
	ld.param.u32 	%r71, [_Z15cuInsertionSortPfPiiii_param_4];
	mov.u32 	%r72, %ctaid.x;
	mov.u32 	%r73, %ntid.x;
	mov.u32 	%r74, %tid.x;
	mad.lo.s32 	%r1, %r72, %r73, %r74;
	setp.ge.u32 	%p1, %r1, %r69;
	@%p1 bra 	$L__BB1_50;
	cvta.to.global.u64 	%rd26, %rd24;
	cvta.to.global.u64 	%rd27, %rd25;
	mul.wide.u32 	%rd28, %r1, 4;
	add.s64 	%rd1, %rd26, %rd28;
	add.s64 	%rd2, %rd27, %rd28;
	ld.global.f32 	%f49, [%rd1];
	mov.b32 	%r75, 1;
	st.global.u32 	[%rd2], %r75;
	setp.lt.s32 	%p2, %r71, 2;
	@%p2 bra 	$L__BB1_18;
	add.s32 	%r2, %r71, -2;
	shl.b32 	%r3, %r69, 2;
	mov.b32 	%r129, 1;
	mov.b32 	%r130, 0;
	mul.wide.s32 	%rd41, %r69, 4;
$L__BB1_3:
	mov.u32 	%r5, %r129;
	mul.lo.s32 	%r78, %r5, %r69;
	cvt.s64.s32 	%rd92, %r78;
	mul.wide.s32 	%rd29, %r78, 4;
	add.s64 	%rd4, %rd1, %rd29;
	ld.global.f32 	%f3, [%rd4];
	setp.geu.f32 	%p3, %f3, %f49;
	@%p3 bra 	$L__BB1_17;
	add.s32 	%r6, %r5, -1;
	setp.lt.u32 	%p4, %r5, 2;
	mov.u32 	%r132, %r6;
	@%p4 bra 	$L__BB1_8;
	mov.b32 	%r131, 0;
$L__BB1_6:
	mul.lo.s32 	%r80, %r131, %r69;
	mul.wide.s32 	%rd30, %r80, 4;
	add.s64 	%rd31, %rd1, %rd30;
	ld.global.f32 	%f28, [%rd31];
	setp.gt.f32 	%p5, %f28, %f3;
	mov.u32 	%r132, %r131;
	@%p5 bra 	$L__BB1_8;
	add.s32 	%r131, %r131, 1;
	setp.ne.s32 	%p6, %r131, %r130;
	mov.u32 	%r132, %r6;
	@%p6 bra 	$L__BB1_6;
$L__BB1_8:
	setp.le.u32 	%p7, %r5, %r132;
	@%p7 bra 	$L__BB1_16;
	sub.s32 	%r81, %r5, %r132;
	and.b32  	%r10, %r81, 3;
	setp.eq.s32 	%p8, %r10, 0;
	mov.u32 	%r133, %r5;
	@%p8 bra 	$L__BB1_13;
	cvt.u32.u64 	%r82, %rd92;
	sub.s32 	%r11, %r82, %r69;
	mul.wide.s32 	%rd32, %r11, 4;
	add.s64 	%rd5, %rd1, %rd32;
	ld.global.f32 	%f29, [%rd5];
	st.global.f32 	[%rd4], %f29;
	add.s64 	%rd6, %rd2, %rd32;
	ld.global.u32 	%r83, [%rd6];
	add.s64 	%rd34, %rd6, %rd41;
	st.global.u32 	[%rd34], %r83;
	setp.eq.s32 	%p9, %r10, 1;
	mov.u32 	%r133, %r6;
	@%p9 bra 	$L__BB1_13;
	add.s32 	%r133, %r5, -2;
	sub.s32 	%r13, %r11, %r69;
	mul.wide.s32 	%rd35, %r13, 4;
	add.s64 	%rd7, %rd1, %rd35;
	ld.global.f32 	%f30, [%rd7];
	st.global.f32 	[%rd5], %f30;
	add.s64 	%rd8, %rd2, %rd35;
	ld.global.u32 	%r84, [%rd8];
	st.global.u32 	[%rd6], %r84;
	setp.eq.s32 	%p10, %r10, 2;
	@%p10 bra 	$L__BB1_13;
	add.s32 	%r133, %r5, -3;
	sub.s32 	%r85, %r13, %r69;
	mul.wide.s32 	%rd36, %r85, 4;
	add.s64 	%rd37, %rd1, %rd36;
	ld.global.f32 	%f31, [%rd37];
	st.global.f32 	[%rd7], %f31;
	add.s64 	%rd38, %rd2, %rd36;
	ld.global.u32 	%r86, [%rd38];
	st.global.u32 	[%rd8], %r86;
$L__BB1_13:
	sub.s32 	%r87, %r130, %r132;
	setp.lt.u32 	%p11, %r87, 3;
	@%p11 bra 	$L__BB1_16;
	add.s32 	%r88, %r133, -3;
	mul.lo.s32 	%r137, %r69, %r88;
	add.s32 	%r89, %r133, -4;
	mul.lo.s32 	%r136, %r69, %r89;
	add.s32 	%r90, %r133, -2;
	mul.lo.s32 	%r135, %r69, %r90;
	add.s32 	%r91, %r133, -1;
	mul.lo.s32 	%r134, %r69, %r91;
$L__BB1_15:
	mul.wide.s32 	%rd39, %r134, 4;
	add.s64 	%rd40, %rd1, %rd39;
	ld.global.f32 	%f32, [%rd40];
	add.s64 	%rd42, %rd40, %rd41;
	st.global.f32 	[%rd42], %f32;
	add.s64 	%rd43, %rd2, %rd39;
	ld.global.u32 	%r92, [%rd43];
	add.s64 	%rd44, %rd43, %rd41;
	st.global.u32 	[%rd44], %r92;
	mul.wide.s32 	%rd45, %r135, 4;
	add.s64 	%rd46, %rd1, %rd45;
	ld.global.f32 	%f33, [%rd46];
	st.global.f32 	[%rd40], %f33;
	add.s64 	%rd47, %rd2, %rd45;
	ld.global.u32 	%r93, [%rd47];
	st.global.u32 	[%rd43], %r93;
	mul.wide.s32 	%rd48, %r137, 4;
	add.s64 	%rd49, %rd1, %rd48;
	ld.global.f32 	%f34, [%rd49];
	st.global.f32 	[%rd46], %f34;
	add.s64 	%rd50, %rd2, %rd48;
	ld.global.u32 	%r94, [%rd50];
	st.global.u32 	[%rd47], %r94;
	add.s32 	%r133, %r133, -4;
	mul.wide.s32 	%rd51, %r136, 4;
	add.s64 	%rd52, %rd1, %rd51;
	ld.global.f32 	%f35, [%rd52];
	st.global.f32 	[%rd49], %f35;
	add.s64 	%rd53, %rd2, %rd51;
	ld.global.u32 	%r95, [%rd53];
	st.global.u32 	[%rd50], %r95;
	sub.s32 	%r137, %r137, %r3;
	sub.s32 	%r136, %r136, %r3;
	sub.s32 	%r135, %r135, %r3;
	sub.s32 	%r134, %r134, %r3;
	setp.gt.s32 	%p12, %r133, %r132;
	@%p12 bra 	$L__BB1_15;
$L__BB1_16:
	mul.lo.s32 	%r96, %r132, %r69;
	cvt.s64.s32 	%rd92, %r96;
	mul.wide.s32 	%rd54, %r96, 4;
	add.s64 	%rd55, %rd1, %rd54;
	st.global.f32 	[%rd55], %f3;
$L__BB1_17:
	add.s32 	%r129, %r5, 1;
	shl.b64 	%rd56, %rd92, 2;
	add.s64 	%rd57, %rd2, %rd56;
	st.global.u32 	[%rd57], %r129;
	ld.global.f32 	%f49, [%rd4];
	setp.ne.s32 	%p13, %r130, %r2;
	mov.u32 	%r130, %r5;
	@%p13 bra 	$L__BB1_3;
$L__BB1_18:
	add.s32 	%r31, %r71, -1;
	mul.lo.s32 	%r32, %r31, %r69;
	setp.ge.s32 	%p14, %r71, %r70;
	@%p14 bra 	$L__BB1_50;
	setp.lt.s32 	%p15, %r71, 2;
	mul.wide.s32 	%rd58, %r32, 4;
	add.s64 	%rd11, %rd1, %rd58;
	@%p15 bra 	$L__BB1_34;
	add.s32 	%r33, %r71, -2;
	sub.s32 	%r102, %r32, %r69;
	mul.wide.s32 	%rd64, %r102, 4;
	add.s64 	%rd12, %rd1, %rd64;
	add.s64 	%rd13, %rd2, %rd64;
	mul.wide.s32 	%rd14, %r69, 4;
	sub.s32 	%r103, %r102, %r69;
	mul.wide.s32 	%rd65, %r103, 4;
	add.s64 	%rd15, %rd1, %rd65;
	add.s64 	%rd16, %rd2, %rd65;
	sub.s32 	%r104, %r103, %r69;
	mul.wide.s32 	%rd66, %r104, 4;
	add.s64 	%rd17, %rd1, %rd66;
	add.s64 	%rd18, %rd2, %rd66;
	mov.u32 	%r139, %r71;
$L__BB1_21:
	mul.lo.s32 	%r105, %r139, %r69;
	mul.wide.s32 	%rd67, %r105, 4;
	add.s64 	%rd68, %rd1, %rd67;
	ld.global.f32 	%f7, [%rd68];
	setp.geu.f32 	%p25, %f7, %f49;
	@%p25 bra 	$L__BB1_33;
	mov.b32 	%r140, 0;
$L__BB1_23:
	mul.lo.s32 	%r107, %r140, %r69;
	mul.wide.s32 	%rd69, %r107, 4;
	add.s64 	%rd70, %rd1, %rd69;
	ld.global.f32 	%f36, [%rd70];
	setp.gt.f32 	%p26, %f36, %f7;
	mov.u32 	%r47, %r140;
	@%p26 bra 	$L__BB1_25;
	add.s32 	%r140, %r140, 1;
	setp.eq.s32 	%p27, %r140, %r31;
	mov.u32 	%r47, %r31;
	@%p27 bra 	$L__BB1_25;
	bra.uni 	$L__BB1_23;
$L__BB1_25:
	setp.gt.s32 	%p28, %r31, %r47;
	@%p28 bra 	$L__BB1_26;
	bra.uni 	$L__BB1_32;
$L__BB1_26:
	not.b32 	%r108, %r47;
	add.s32 	%r109, %r71, %r108;
	and.b32  	%r42, %r109, 3;
	setp.eq.s32 	%p29, %r42, 0;
	mov.u32 	%r143, %r31;
	mov.u32 	%r144, %r71;
	@%p29 bra 	$L__BB1_30;
	ld.global.f32 	%f37, [%rd12];
	st.global.f32 	[%rd11], %f37;
	ld.global.u32 	%r110, [%rd13];
	add.s64 	%rd71, %rd13, %rd14;
	st.global.u32 	[%rd71], %r110;
	setp.eq.s32 	%p30, %r42, 1;
	mov.u32 	%r143, %r33;
	mov.u32 	%r144, %r31;
	@%p30 bra 	$L__BB1_30;
	add.s32 	%r43, %r71, -3;
	ld.global.f32 	%f38, [%rd15];
	st.global.f32 	[%rd12], %f38;
	ld.global.u32 	%r111, [%rd16];
	st.global.u32 	[%rd13], %r111;
	setp.eq.s32 	%p31, %r42, 2;
	mov.u32 	%r143, %r43;
	mov.u32 	%r144, %r33;
	@%p31 bra 	$L__BB1_30;
	add.s32 	%r143, %r71, -4;
	ld.global.f32 	%f39, [%rd17];
	st.global.f32 	[%rd15], %f39;
	ld.global.u32 	%r112, [%rd18];
	st.global.u32 	[%rd16], %r112;
	mov.u32 	%r144, %r43;
$L__BB1_30:
	sub.s32 	%r113, %r33, %r47;
	setp.lt.u32 	%p32, %r113, 3;
	@%p32 bra 	$L__BB1_32;
$L__BB1_31:
	add.s32 	%r114, %r144, -2;
	mul.lo.s32 	%r115, %r114, %r69;
	mul.wide.s32 	%rd72, %r115, 4;
	add.s64 	%rd73, %rd1, %rd72;
	ld.global.f32 	%f40, [%rd73];
	mul.lo.s32 	%r116, %r143, %r69;
	mul.wide.s32 	%rd74, %r116, 4;
	add.s64 	%rd75, %rd1, %rd74;
	st.global.f32 	[%rd75], %f40;
	add.s64 	%rd76, %rd2, %rd72;
	ld.global.u32 	%r117, [%rd76];
	add.s64 	%rd77, %rd2, %rd74;
	st.global.u32 	[%rd77], %r117;
	add.s32 	%r118, %r143, -2;
	mul.lo.s32 	%r119, %r118, %r69;
	mul.wide.s32 	%rd78, %r119, 4;
	add.s64 	%rd79, %rd1, %rd78;
	ld.global.f32 	%f41, [%rd79];
	add.s32 	%r120, %r119, %r69;
	add.s64 	%rd80, %rd79, %rd14;
	st.global.f32 	[%rd80], %f41;
	add.s64 	%rd81, %rd2, %rd78;
	ld.global.u32 	%r121, [%rd81];
	add.s64 	%rd82, %rd81, %rd14;
	st.global.u32 	[%rd82], %r121;
	add.s32 	%r144, %r143, -3;
	shl.b32 	%r122, %r69, 1;
	sub.s32 	%r123, %r120, %r122;
	mul.wide.s32 	%rd83, %r123, 4;
	add.s64 	%rd84, %rd1, %rd83;
	ld.global.f32 	%f42, [%rd84];
	st.global.f32 	[%rd79], %f42;
	add.s64 	%rd85, %rd2, %rd83;
	ld.global.u32 	%r124, [%rd85];
	st.global.u32 	[%rd81], %r124;
	add.s32 	%r143, %r143, -4;
	sub.s32 	%r125, %r123, %r69;
	mul.wide.s32 	%rd86, %r125, 4;
	add.s64 	%rd87, %rd1, %rd86;
	ld.global.f32 	%f43, [%rd87];
	st.global.f32 	[%rd84], %f43;
	add.s64 	%rd88, %rd2, %rd86;
	ld.global.u32 	%r126, [%rd88];
	st.global.u32 	[%rd85], %r126;
	setp.gt.s32 	%p33, %r143, %r47;
	@%p33 bra 	$L__BB1_31;
$L__BB1_32:
	mul.lo.s32 	%r127, %r47, %r69;
	mul.wide.s32 	%rd89, %r127, 4;
	add.s64 	%rd90, %rd1, %rd89;
	st.global.f32 	[%rd90], %f7;
	add.s32 	%r128, %r139, 1;
	add.s64 	%rd91, %rd2, %rd89;
	st.global.u32 	[%rd91], %r128;
	ld.global.f32 	%f49, [%rd11];
$L__BB1_33:
	add.s32 	%r139, %r139, 1;
	setp.eq.s32 	%p34, %r139, %r70;
	@%p34 bra 	$L__BB1_50;
	bra.uni 	$L__BB1_21;
$L__BB1_34:
	sub.s32 	%r97, %r70, %r71;
	and.b32  	%r48, %r97, 3;
	setp.eq.s32 	%p16, %r48, 0;
	add.s64 	%rd19, %rd2, %rd58;
	mov.u32 	%r149, %r71;
	@%p16 bra 	$L__BB1_39;
	add.s32 	%r148, %r71, 1;
	mul.lo.s32 	%r147, %r71, %r69;
	neg.s32 	%r146, %r48;
$L__BB1_36:
	.pragma "nounroll";
	mov.u32 	%r149, %r148;
	mul.wide.s32 	%rd60, %r147, 4;
	add.s64 	%rd61, %rd1, %rd60;
	ld.global.f32 	%f11, [%rd61];
	setp.geu.f32 	%p17, %f11, %f49;
	@%p17 bra 	$L__BB1_38;
	st.global.f32 	[%rd11], %f11;
	st.global.u32 	[%rd19], %r149;
	ld.global.f32 	%f49, [%rd11];
$L__BB1_38:
	add.s32 	%r148, %r149, 1;
	add.s32 	%r147, %r147, %r69;
	add.s32 	%r146, %r146, 1;
	setp.ne.s32 	%p18, %r146, 0;
	@%p18 bra 	$L__BB1_36;
$L__BB1_39:
	sub.s32 	%r98, %r71, %r70;
	setp.gt.u32 	%p19, %r98, -4;
	@%p19 bra 	$L__BB1_50;
	sub.s32 	%r152, %r149, %r70;
	add.s32 	%r151, %r149, 2;
	mul.lo.s32 	%r150, %r149, %r69;
	shl.b32 	%r62, %r69, 2;
	mul.wide.s32 	%rd21, %r69, 4;
$L__BB1_41:
	mul.wide.s32 	%rd62, %r150, 4;
	add.s64 	%rd20, %rd1, %rd62;
	ld.global.f32 	%f16, [%rd20];
	setp.geu.f32 	%p20, %f16, %f49;
	@%p20 bra 	$L__BB1_43;
	st.global.f32 	[%rd11], %f16;
	add.s32 	%r99, %r151, -1;
	st.global.u32 	[%rd19], %r99;
	ld.global.f32 	%f49, [%rd11];
$L__BB1_43:
	add.s64 	%rd22, %rd20, %rd21;
	ld.global.f32 	%f19, [%rd22];
	setp.geu.f32 	%p21, %f19, %f49;
	@%p21 bra 	$L__BB1_45;
	st.global.f32 	[%rd11], %f19;
	st.global.u32 	[%rd19], %r151;
	ld.global.f32 	%f49, [%rd11];
$L__BB1_45:
	add.s64 	%rd23, %rd22, %rd21;
	ld.global.f32 	%f22, [%rd23];
	setp.geu.f32 	%p22, %f22, %f49;
	@%p22 bra 	$L__BB1_47;
	st.global.f32 	[%rd11], %f22;
	add.s32 	%r100, %r151, 1;
	st.global.u32 	[%rd19], %r100;
	ld.global.f32 	%f49, [%rd11];
$L__BB1_47:
	add.s64 	%rd63, %rd23, %rd21;
	ld.global.f32 	%f25, [%rd63];
	setp.geu.f32 	%p23, %f25, %f49;
	@%p23 bra 	$L__BB1_49;
	st.global.f32 	[%rd11], %f25;
	add.s32 	%r101, %r151, 2;
	st.global.u32 	[%rd19], %r101;
	ld.global.f32 	%f49, [%rd11];
$L__BB1_49:
	add.s32 	%r152, %r152, 4;
	add.s32 	%r151, %r151, 4;
	add.s32 	%r150, %r150, %r62;
	setp.ne.s32 	%p24, %r152, 0;
	@%p24 bra 	$L__BB1_41;
$L__BB1_50:
	ret;

}
	// .globl	_Z14cuParallelSqrtPfii
.visible .entry _Z14cuParallelSqrtPfii(
	.param .u64 .ptr .align 1 _Z14cuParallelSqrtPfii_param_0,
	.param .u32 _Z14cuParallelSqrtPfii_param_1,
	.param .u32 _Z14cuParallelSqrtPfii_param_2
)
{
	.reg .pred 	%p<4>;
	.reg .b32 	%r<14>;
	.reg .b32 	%f<3>;
	.reg .b64 	%rd<5>;

	ld.param.u64 	%rd1, [_Z14cuParallelSqrtPfii_param_0];
	ld.param.u32 	%r3, [_Z14cuParallelSqrtPfii_param_1];
	ld.param.u32 	%r4, [_Z14cuParallelSqrtPfii_param_2];
	mov.u32 	%r6, %ctaid.x;
	mov.u32 	%r7, %ntid.x;
	mov.u32 	%r8, %tid.x;
	mad.lo.s32 	%r1, %r6, %r7, %r8;
	mov.u32 	%r9, %ctaid.y;
	mov.u32 	%r10, %ntid.y;
	mov.u32 	%r11, %tid.y;
	mad.lo.s32 	%r12, %r9, %r10, %r11;
	setp.ge.u32 	%p1, %r1, %r3;
	setp.ge.u32 	%p2, %r12, %r4;
	or.pred  	%p3, %p1, %p2;
	@%p3 bra 	$L__BB2_2;
	cvta.to.global.u64 	%rd2, %rd1;
	mad.lo.s32 	%r13, %r3, %r12, %r1;
	mul.wide.u32 	%rd3, %r13, 4;
	add.s64 	%rd4, %rd2, %rd3;
	ld.global.f32 	%f1, [%rd4];
	sqrt.rn.f32 	%f2, %f1;
	st.global.f32 	[%rd4], %f2;
$L__BB2_2:
	ret;

}


// ===== COMPILED SASS (sm_100) =====

	.target	sm_100

	.elftype	@"ET_EXEC"


//--------------------- .note.nv.tkinfo           --------------------------
	.section	.note.nv.tkinfo,"",@"SHT_NOTE"
	.sectionflags	@"SHF_NOTE_NV_TKINFO"
	.tkinfo
        /*0018*/ 	.word	0x00000002
        /*0030*/ 	.string	""
        /*0030*/ 	.string	"ptxas"
        /*0030*/ 	.string	"Cuda compilation tools, release 13.0, V13.0.88"
        /*0030*/ 	.string	"Build cuda_13.0.r13.0/compiler.36424714_0"
        /*0030*/ 	.string	"-arch sm_100 -m 64 "



//--------------------- .note.nv.cuinfo           --------------------------
	.section	.note.nv.cuinfo,"",@"SHT_NOTE"
	.sectionflags	@"SHF_NOTE_NV_CUINFO"
        /*0018*/ 	.short	0x0002
        /*001a*/ 	.short	0x0064
        /*001c*/ 	.short	0x0082
	.zero		2


//--------------------- .nv.info                  --------------------------
	.section	.nv.info,"",@"SHT_CUDA_INFO"
	.align	4


	//----- nvinfo : EIATTR_REGCOUNT
	.align		4
        /*0000*/ 	.byte	0x04, 0x2f
        /*0002*/ 	.short	(.L_1 - .L_0)
	.align		4
.L_0:
        /*0004*/ 	.word	index@(_Z23cuComputeDistanceGlobalPfiS_iiS_)
        /*0008*/ 	.word	0x00000020


	//----- nvinfo : EIATTR_FRAME_SIZE
	.align		4
.L_1:
        /*000c*/ 	.byte	0x04, 0x11
        /*000e*/ 	.short	(.L_3 - .L_2)
	.align		4
.L_2:
        /*0010*/ 	.word	index@(_Z23cuComputeDistanceGlobalPfiS_iiS_)
        /*0014*/ 	.word	0x00000000


	//----- nvinfo : EIATTR_REGCOUNT
	.align		4
.L_3:
        /*0018*/ 	.byte	0x04, 0x2f
        /*001a*/ 	.short	(.L_5 - .L_4)
	.align		4
.L_4:
        /*001c*/ 	.word	index@(_Z15cuInsertionSortPfPiiii)
        /*0020*/ 	.word	0x00000020


	//----- nvinfo : EIATTR_FRAME_SIZE
	.align		4
.L_5:
        /*0024*/ 	.byte	0x04, 0x11
        /*0026*/ 	.short	(.L_7 - .L_6)
	.align		4
.L_6:
        /*0028*/ 	.word	index@(_Z15cuInsertionSortPfPiiii)
        /*002c*/ 	.word	0x00000000


	//----- nvinfo : EIATTR_REGCOUNT
	.align		4
.L_7:
        /*0030*/ 	.byte	0x04, 0x2f
        /*0032*/ 	.short	(.L_9 - .L_8)
	.align		4
.L_8:
        /*0034*/ 	.word	index@(_Z14cuParallelSqrtPfii)
        /*0038*/ 	.word	0x0000000c


	//----- nvinfo : EIATTR_FRAME_SIZE
	.align		4
.L_9:
        /*003c*/ 	.byte	0x04, 0x11
        /*003e*/ 	.short	(.L_11 - .L_10)
	.align		4
.L_10:
        /*0040*/ 	.word	index@($__internal_0_$__cuda_sm20_sqrt_rn_f32_slowpath)
        /*0044*/ 	.word	0x00000000


	//----- nvinfo : EIATTR_FRAME_SIZE
	.align		4
.L_11:
        /*0048*/ 	.byte	0x04, 0x11
        /*004a*/ 	.short	(.L_13 - .L_12)
	.align		4
.L_12:
        /*004c*/ 	.word	index@(_Z14cuParallelSqrtPfii)
        /*0050*/ 	.word	0x00000000


	//----- nvinfo : EIATTR_MIN_STACK_SIZE
	.align		4
.L_13:
        /*0054*/ 	.byte	0x04, 0x12
        /*0056*/ 	.short	(.L_15 - .L_14)
	.align		4
.L_14:
        /*0058*/ 	.word	index@(_Z14cuParallelSqrtPfii)
        /*005c*/ 	.word	0x00000000


	//----- nvinfo : EIATTR_MIN_STACK_SIZE
	.align		4
.L_15:
        /*0060*/ 	.byte	0x04, 0x12
        /*0062*/ 	.short	(.L_17 - .L_16)
	.align		4
.L_16:
        /*0064*/ 	.word	index@(_Z15cuInsertionSortPfPiiii)
        /*0068*/ 	.word	0x00000000


	//----- nvinfo : EIATTR_MIN_STACK_SIZE
	.align		4
.L_17:
        /*006c*/ 	.byte	0x04, 0x12
        /*006e*/ 	.short	(.L_19 - .L_18)
	.align		4
.L_18:
        /*0070*/ 	.word	index@(_Z23cuComputeDistanceGlobalPfiS_iiS_)
        /*0074*/ 	.word	0x00000000
.L_19:


//--------------------- .nv.compat                --------------------------
	.section	.nv.compat,"",@"SHT_CUDA_COMPAT_INFO"
	.align	4
        /*0000*/ 	.byte	0x02, 0x09, 0x00, 0x00, 0x02, 0x02, 0x01, 0x00, 0x02, 0x05, 0x05, 0x00, 0x03, 0x07, 0x01, 0x01
        /*0010*/ 	.byte	0x02, 0x03, 0x00, 0x00, 0x02, 0x06, 0x01, 0x00, 0x04, 0x0b, 0x08, 0x00, 0x01, 0x00, 0x00, 0x00
        /*0020*/ 	.byte	0x00, 0x00, 0x00, 0x00


//--------------------- .nv.info._Z14cuParallelSqrtPfii --------------------------
	.section	.nv.info._Z14cuParallelSqrtPfii,"",@"SHT_CUDA_INFO"
	.sectionflags	@""
	.align	4


	//----- nvinfo : EIATTR_CUDA_API_VERSION
	.align		4
        /*0000*/ 	.byte	0x04, 0x37
        /*0002*/ 	.short	(.L_21 - .L_20)
.L_20:
        /*0004*/ 	.word	0x00000082


	//----- nvinfo : EIATTR_KPARAM_INFO
	.align		4
.L_21:
        /*0008*/ 	.byte	0x04, 0x17
        /*000a*/ 	.short	(.L_23 - .L_22)
.L_22:
        /*000c*/ 	.word	0x00000000
        /*0010*/ 	.short	0x0002
        /*0012*/ 	.short	0x000c
        /*0014*/ 	.byte	0x00, 0xf0, 0x11, 0x00


	//----- nvinfo : EIATTR_KPARAM_INFO
	.align		4
.L_23:
        /*0018*/ 	.byte	0x04, 0x17
        /*001a*/ 	.short	(.L_25 - .L_24)
.L_24:
        /*001c*/ 	.word	0x00000000
        /*0020*/ 	.short	0x0001
        /*0022*/ 	.short	0x0008
        /*0024*/ 	.byte	0x00, 0xf0, 0x11, 0x00


	//----- nvinfo : EIATTR_KPARAM_INFO
	.align		4
.L_25:
        /*0028*/ 	.byte	0x04, 0x17
        /*002a*/ 	.short	(.L_27 - .L_26)
.L_26:
        /*002c*/ 	.word	0x00000000
        /*0030*/ 	.short	0x0000
        /*0032*/ 	.short	0x0000
        /*0034*/ 	.byte	0x00, 0xf5, 0x21, 0x00


	//----- nvinfo : EIATTR_SPARSE_MMA_MASK
	.align		4
.L_27:
        /*0038*/ 	.byte	0x03, 0x50
        /*003a*/ 	.short	0x0000


	//----- nvinfo : EIATTR_MAXREG_COUNT
	.align		4
        /*003c*/ 	.byte	0x03, 0x1b
        /*003e*/ 	.short	0x00ff


	//----- nvinfo : EIATTR_MERCURY_ISA_VERSION
	.align		4
        /*0040*/ 	.byte	0x03, 0x5f
        /*0042*/ 	.short	0x0101


	//----- nvinfo : EIATTR_VRC_CTA_INIT_COUNT
	.align		4
        /*0044*/ 	.byte	0x02, 0x4a
	.zero		1
	.zero		1


	//----- nvinfo : EIATTR_EXIT_INSTR_OFFSETS
	.align		4
        /*0048*/ 	.byte	0x04, 0x1c
        /*004a*/ 	.short	(.L_29 - .L_28)


	//   ....[0]....
.L_28:
        /*004c*/ 	.word	0x000000c0


	//   ....[1]....
        /*0050*/ 	.word	0x00000210


	//----- nvinfo : EIATTR_CRS_STACK_SIZE
	.align		4
.L_29:
        /*0054*/ 	.byte	0x04, 0x1e
        /*0056*/ 	.short	(.L_31 - .L_30)
.L_30:
        /*0058*/ 	.word	0x00000000


	//----- nvinfo : EIATTR_CBANK_PARAM_SIZE
	.align		4
.L_31:
        /*005c*/ 	.byte	0x03, 0x19
        /*005e*/ 	.short	0x0010


	//----- nvinfo : EIATTR_PARAM_CBANK
	.align		4
        /*0060*/ 	.byte	0x04, 0x0a
        /*0062*/ 	.short	(.L_33 - .L_32)
	.align		4
.L_32:
        /*0064*/ 	.word	index@(.nv.constant0._Z14cuParallelSqrtPfii)
        /*0068*/ 	.short	0x0380
        /*006a*/ 	.short	0x0010


	//----- nvinfo : EIATTR_SW_WAR
	.align		4
.L_33:
        /*006c*/ 	.byte	0x04, 0x36
        /*006e*/ 	.short	(.L_35 - .L_34)
.L_34:
        /*0070*/ 	.word	0x00000008
.L_35:


//--------------------- .nv.info._Z15cuInsertionSortPfPiiii --------------------------
	.section	.nv.info._Z15cuInsertionSortPfPiiii,"",@"SHT_CUDA_INFO"
	.sectionflags	@""
	.align	4


	//----- nvinfo : EIATTR_CUDA_API_VERSION
	.align		4
        /*0000*/ 	.byte	0x04, 0x37
        /*0002*/ 	.short	(.L_37 - .L_36)
.L_36:
        /*0004*/ 	.word	0x00000082


	//----- nvinfo : EIATTR_KPARAM_INFO
	.align		4
.L_37:
        /*0008*/ 	.byte	0x04, 0x17
        /*000a*/ 	.short	(.L_39 - .L_38)
.L_38:
        /*000c*/ 	.word	0x00000000
        /*0010*/ 	.short	0x0004
        /*0012*/ 	.short	0x0018
        /*0014*/ 	.byte	0x00, 0xf0, 0x11, 0x00


	//----- nvinfo : EIATTR_KPARAM_INFO
	.align		4
.L_39:
        /*0018*/ 	.byte	0x04, 0x17
        /*001a*/ 	.short	(.L_41 - .L_40)
.L_40:
        /*001c*/ 	.word	0x00000000
        /*0020*/ 	.short	0x0003
        /*0022*/ 	.short	0x0014
        /*0024*/ 	.byte	0x00, 0xf0, 0x11, 0x00


	//----- nvinfo : EIATTR_KPARAM_INFO
	.align		4
.L_41:
        /*0028*/ 	.byte	0x04, 0x17
        /*002a*/ 	.short	(.L_43 - .L_42)
.L_42:
        /*002c*/ 	.word	0x00000000
        /*0030*/ 	.short	0x0002
        /*0032*/ 	.short	0x0010
        /*0034*/ 	.byte	0x00, 0xf0, 0x11, 0x00


	//----- nvinfo : EIATTR_KPARAM_INFO
	.align		4
.L_43:
        /*0038*/ 	.byte	0x04, 0x17
        /*003a*/ 	.short	(.L_45 - .L_44)
.L_44:
        /*003c*/ 	.word	0x00000000
        /*0040*/ 	.short	0x0001
        /*0042*/ 	.short	0x0008
        /*0044*/ 	.byte	0x00, 0xf5, 0x21, 0x00


	//----- nvinfo : EIATTR_KPARAM_INFO
	.align		4
.L_45:
        /*0048*/ 	.byte	0x04, 0x17
        /*004a*/ 	.short	(.L_47 - .L_46)
.L_46:
        /*004c*/ 	.word	0x00000000
        /*0050*/ 	.short	0x0000
        /*0052*/ 	.short	0x0000
        /*0054*/ 	.byte	0x00, 0xf5, 0x21, 0x00


	//----- nvinfo : EIATTR_SPARSE_MMA_MASK
	.align		4
.L_47:
        /*0058*/ 	.byte	0x03, 0x50
        /*005a*/ 	.short	0x0000


	//----- nvinfo : EIATTR_MAXREG_COUNT
	.align		4
        /*005c*/ 	.byte	0x03, 0x1b
        /*005e*/ 	.short	0x00ff


	//----- nvinfo : EIATTR_MERCURY_ISA_VERSION
	.align		4
        /*0060*/ 	.byte	0x03, 0x5f
        /*0062*/ 	.short	0x0101


	//----- nvinfo : EIATTR_VRC_CTA_INIT_COUNT
	.align		4
        /*0064*/ 	.byte	0x02, 0x4a
	.zero		1
	.zero		1


	//----- nvinfo : EIATTR_EXIT_INSTR_OFFSETS
	.align		4
        /*0068*/ 	.byte	0x04, 0x1c
        /*006a*/ 	.short	(.L_49 - .L_48)


	//   ....[0]....
.L_48:
        /*006c*/ 	.word	0x00000080


	//   ....[1]....
        /*0070*/ 	.word	0x00000960


	//   ....[2]....
        /*0074*/ 	.word	0x00001210


	//   ....[3]....
        /*0078*/ 	.word	0x000013f0


	//   ....[4]....
        /*007c*/ 	.word	0x00002060


	//   ....[5]....
        /*0080*/ 	.word	0x00002270


	//----- nvinfo : EIATTR_CRS_STACK_SIZE
	.align		4
.L_49:
        /*0084*/ 	.byte	0x04, 0x1e
        /*0086*/ 	.short	(.L_51 - .L_50)
.L_50:
        /*0088*/ 	.word	0x00000000


	//----- nvinfo : EIATTR_CBANK_PARAM_SIZE
	.align		4
.L_51:
        /*008c*/ 	.byte	0x03, 0x19
        /*008e*/ 	.short	0x001c


	//----- nvinfo : EIATTR_PARAM_CBANK
	.align		4
        /*0090*/ 	.byte	0x04, 0x0a
        /*0092*/ 	.short	(.L_53 - .L_52)
	.align		4
.L_52:
        /*0094*/ 	.word	index@(.nv.constant0._Z15cuInsertionSortPfPiiii)
        /*0098*/ 	.short	0x0380
        /*009a*/ 	.short	0x001c


	//----- nvinfo : EIATTR_SW_WAR
	.align		4
.L_53:
        /*009c*/ 	.byte	0x04, 0x36
        /*009e*/ 	.short	(.L_55 - .L_54)
.L_54:
        /*00a0*/ 	.word	0x00000008
.L_55:


//--------------------- .nv.info._Z23cuComputeDistanceGlobalPfiS_iiS_ --------------------------
	.section	.nv.info._Z23cuComputeDistanceGlobalPfiS_iiS_,"",@"SHT_CUDA_INFO"
	.sectionflags	@""
	.align	4


	//----- nvinfo : EIATTR_CUDA_API_VERSION
	.align		4
        /*0000*/ 	.byte	0x04, 0x37
        /*0002*/ 	.short	(.L_57 - .L_56)
.L_56:
        /*0004*/ 	.word	0x00000082


	//----- nvinfo : EIATTR_KPARAM_INFO
	.align		4
.L_57:
        /*0008*/ 	.byte	0x04, 0x17
        /*000a*/ 	.short	(.L_59 - .L_58)
.L_58:
        /*000c*/ 	.word	0x00000000
        /*0010*/ 	.short	0x0005
        /*0012*/ 	.short	0x0020
        /*0014*/ 	.byte	0x00, 0xf5, 0x21, 0x00


	//----- nvinfo : EIATTR_KPARAM_INFO
	.align		4
.L_59:
        /*0018*/ 	.byte	0x04, 0x17
        /*001a*/ 	.short	(.L_61 - .L_60)
.L_60:
        /*001c*/ 	.word	0x00000000
        /*0020*/ 	.short	0x0004
        /*0022*/ 	.short	0x001c
        /*0024*/ 	.byte	0x00, 0xf0, 0x11, 0x00


	//----- nvinfo : EIATTR_KPARAM_INFO
	.align		4
.L_61:
        /*0028*/ 	.byte	0x04, 0x17
        /*002a*/ 	.short	(.L_63 - .L_62)
.L_62:
        /*002c*/ 	.word	0x00000000
        /*0030*/ 	.short	0x0003
        /*0032*/ 	.short	0x0018
        /*0034*/ 	.byte	0x00, 0xf0, 0x11, 0x00


	//----- nvinfo : EIATTR_KPARAM_INFO
	.align		4
.L_63:
        /*0038*/ 	.byte	0x04, 0x17
        /*003a*/ 	.short	(.L_65 - .L_64)
.L_64:
        /*003c*/ 	.word	0x00000000
        /*0040*/ 	.short	0x0002
        /*0042*/ 	.short	0x0010
        /*0044*/ 	.byte	0x00, 0xf5, 0x21, 0x00


	//----- nvinfo : EIATTR_KPARAM_INFO
	.align		4
.L_65:
        /*0048*/ 	.byte	0x04, 0x17
        /*004a*/ 	.short	(.L_67 - .L_66)
.L_66:
        /*004c*/ 	.word	0x00000000
        /*0050*/ 	.short	0x0001
        /*0052*/ 	.short	0x0008
        /*0054*/ 	.byte	0x00, 0xf0, 0x11, 0x00


	//----- nvinfo : EIATTR_KPARAM_INFO
	.align		4
.L_67:
        /*0058*/ 	.byte	0x04, 0x17
        /*005a*/ 	.short	(.L_69 - .L_68)
.L_68:
        /*005c*/ 	.word	0x00000000
        /*0060*/ 	.short	0x0000
        /*0062*/ 	.short	0x0000
        /*0064*/ 	.byte	0x00, 0xf5, 0x21, 0x00


	//----- nvinfo : EIATTR_SPARSE_MMA_MASK
	.align		4
.L_69:
        /*0068*/ 	.byte	0x03, 0x50
        /*006a*/ 	.short	0x0000


	//----- nvinfo : EIATTR_MAXREG_COUNT
	.align		4
        /*006c*/ 	.byte	0x03, 0x1b
        /*006e*/ 	.short	0x00ff


	//----- nvinfo : EIATTR_NUM_BARRIERS
	.align		4
        /*0070*/ 	.byte	0x02, 0x4c
        /*0072*/ 	.byte	0x01
	.zero		1


	//----- nvinfo : EIATTR_MERCURY_ISA_VERSION
	.align		4
        /*0074*/ 	.byte	0x03, 0x5f
        /*0076*/ 	.short	0x0101


	//----- nvinfo : EIATTR_VRC_CTA_INIT_COUNT
	.align		4
        /*0078*/ 	.byte	0x02, 0x4a
	.zero		1
	.zero		1


	//----- nvinfo : EIATTR_EXIT_INSTR_OFFSETS
	.align		4
        /*007c*/ 	.byte	0x04, 0x1c
        /*007e*/ 	.short	(.L_71 - .L_70)


	//   ....[0]....
.L_70:
        /*0080*/ 	.word	0x00000bc0


	//   ....[1]....
        /*0084*/ 	.word	0x00000c70


	//----- nvinfo : EIATTR_CRS_STACK_SIZE
	.align		4
.L_71:
        /*0088*/ 	.byte	0x04, 0x1e
        /*008a*/ 	.short	(.L_73 - .L_72)
.L_72:
        /*008c*/ 	.word	0x00000000


	//----- nvinfo : EIATTR_CBANK_PARAM_SIZE
	.align		4
.L_73:
        /*0090*/ 	.byte	0x03, 0x19
        /*0092*/ 	.short	0x0028


	//----- nvinfo : EIATTR_PARAM_CBANK
	.align		4
        /*0094*/ 	.byte	0x04, 0x0a
        /*0096*/ 	.short	(.L_75 - .L_74)
	.align		4
.L_74:
        /*0098*/ 	.word	index@(.nv.constant0._Z23cuComputeDistanceGlobalPfiS_iiS_)
        /*009c*/ 	.short	0x0380
        /*009e*/ 	.short	0x0028


	//----- nvinfo : EIATTR_SW_WAR
	.align		4
.L_75:
        /*00a0*/ 	.byte	0x04, 0x36
        /*00a2*/ 	.short	(.L_77 - .L_76)
.L_76:
        /*00a4*/ 	.word	0x00000008
.L_77:


//--------------------- .nv.callgraph             --------------------------
	.section	.nv.callgraph,"",@"SHT_CUDA_CALLGRAPH"
	.align	4
	.sectionentsize	8
	.align		4
        /*0000*/ 	.word	0x00000000
	.align		4
        /*0004*/ 	.word	0xffffffff
	.align		4
        /*0008*/ 	.word	0x00000000
	.align		4
        /*000c*/ 	.word	0xfffffffe
	.align		4
        /*0010*/ 	.word	0x00000000
	.align		4
        /*0014*/ 	.word	0xfffffffd
	.align		4
        /*0018*/ 	.word	0x00000000
	.align		4
        /*001c*/ 	.word	0xfffffffc


//--------------------- .text._Z14cuParallelSqrtPfii --------------------------
	.section	.text._Z14cuParallelSqrtPfii,"ax",@progbits
	.align	128
        .global         _Z14cuParallelSqrtPfii
        .type           _Z14cuParallelSqrtPfii,@function
        .size           _Z14cuParallelSqrtPfii,(.L_x_46 - _Z14cuParallelSqrtPfii)
        .other          _Z14cuParallelSqrtPfii,@"STO_CUDA_ENTRY STV_DEFAULT"
_Z14cuParallelSqrtPfii:
.text._Z14cuParallelSqrtPfii:
[----:B------:R-:W-:Y:S01]  /*0000*/  LDC R1, c[0x0][0x37c] ;  /* 0x0000df00ff017b82 */ /* 0x000fe20000000800 */
[----:B------:R-:W0:Y:S07]  /*0010*/  S2R R2, SR_TID.Y ;  /* 0x0000000000027919 */ /* 0x000e2e0000002200 */
[----:B------:R-:W1:Y:S01]  /*0020*/  LDC R0, c[0x0][0x360] ;  /* 0x0000d800ff007b82 */ /* 0x000e620000000800 */
[----:B------:R-:W2:Y:S01]  /*0030*/  LDCU.64 UR6, c[0x0][0x388] ;  /* 0x00007100ff0677ac */ /* 0x000ea20008000a00 */
[----:B------:R-:W1:Y:S06]  /*0040*/  S2R R3, SR_TID.X ;  /* 0x0000000000037919 */ /* 0x000e6c0000002100 */
[----:B------:R-:W0:Y:S08]  /*0050*/  S2UR UR5, SR_CTAID.Y ;  /* 0x00000000000579c3 */ /* 0x000e300000002600 */
[----:B------:R-:W0:Y:S08]  /*0060*/  LDC R5, c[0x0][0x364] ;  /* 0x0000d900ff057b82 */ /* 0x000e300000000800 */
[----:B------:R-:W1:Y:S01]  /*0070*/  S2UR UR4, SR_CTAID.X ;  /* 0x00000000000479c3 */ /* 0x000e620000002500 */
[----:B0-----:R-:W-:-:S05]  /*0080*/  IMAD R5, R5, UR5, R2 ;  /* 0x0000000505057c24 */ /* 0x001fca000f8e0202 */
[----:B--2---:R-:W-:Y:S01]  /*0090*/  ISETP.GE.U32.AND P0, PT, R5, UR7, PT ;  /* 0x0000000705007c0c */ /* 0x004fe2000bf06070 */
[----:B-1----:R-:W-:-:S05]  /*00a0*/  IMAD R0, R0, UR4, R3 ;  /* 0x0000000400007c24 */ /* 0x002fca000f8e0203 */
[----:B------:R-:W-:-:S13]  /*00b0*/  ISETP.GE.U32.OR P0, PT, R0, UR6, P0 ;  /* 0x0000000600007c0c */ /* 0x000fda0008706470 */
[----:B------:R-:W-:Y:S05]  /*00c0*/  @P0 EXIT ;  /* 0x000000000000094d */ /* 0x000fea0003800000 */
[----:B------:R-:W0:Y:S01]  /*00d0*/  LDC.64 R2, c[0x0][0x380] ;  /* 0x0000e000ff027b82 */ /* 0x000e220000000a00 */
[----:B------:R-:W1:Y:S01]  /*00e0*/  LDCU.64 UR4, c[0x0][0x358] ;  /* 0x00006b00ff0477ac */ /* 0x000e620008000a00 */
[----:B------:R-:W-:-:S04]  /*00f0*/  IMAD R5, R5, UR6, R0 ;  /* 0x0000000605057c24 */ /* 0x000fc8000f8e0200 */
[----:B0-----:R-:W-:-:S05]  /*0100*/  IMAD.WIDE.U32 R2, R5, 0x4, R2 ;  /* 0x0000000405027825 */ /* 0x001fca00078e0002 */
[----:B-1----:R-:W2:Y:S01]  /*0110*/  LDG.E R0, desc[UR4][R2.64] ;  /* 0x0000000402007981 */ /* 0x002ea2000c1e1900 */
[----:B------:R-:W-:Y:S01]  /*0120*/  BSSY.RECONVERGENT B0, `(.L_x_0) ;  /* 0x000000d000007945 */ /* 0x000fe20003800200 */
[----:B--2---:R-:W-:Y:S01]  /*0130*/  IADD3 R4, PT, PT, R0, -0xd000000, RZ ;  /* 0xf300000000047810 */ /* 0x004fe20007ffe0ff */
[----:B------:R0:W1:Y:S03]  /*0140*/  MUFU.RSQ R5, R0 ;  /* 0x0000000000057308 */ /* 0x0000660000001400 */
[----:B------:R-:W-:-:S13]  /*0150*/  ISETP.GT.U32.AND P0, PT, R4, 0x727fffff, PT ;  /* 0x727fffff0400780c */ /* 0x000fda0003f04070 */
[----:B0-----:R-:W-:Y:S05]  /*0160*/  @!P0 BRA `(.L_x_1) ;  /* 0x0000000000108947 */ /* 0x001fea0003800000 */
[----:B------:R-:W-:-:S07]  /*0170*/  MOV R9, 0x190 ;  /* 0x0000019000097802 */ /* 0x000fce0000000f00 */
[----:B-1----:R-:W-:Y:S05]  /*0180*/  CALL.REL.NOINC `($__internal_0_$__cuda_sm20_sqrt_rn_f32_slowpath) ;  /* 0x0000000000247944 */ /* 0x002fea0003c00000 */
[----:B------:R-:W-:Y:S01]  /*0190*/  MOV R5, R0 ;  /* 0x0000000000057202 */ /* 0x000fe20000000f00 */
[----:B------:R-:W-:Y:S06]  /*01a0*/  BRA `(.L_x_2) ;  /* 0x0000000000107947 */ /* 0x000fec0003800000 */
.L_x_1:
[----:B-1----:R-:W-:Y:S01]  /*01b0*/  FMUL.FTZ R7, R0, R5 ;  /* 0x0000000500077220 */ /* 0x002fe20000410000 */
[----:B------:R-:W-:-:S03]  /*01c0*/  FMUL.FTZ R5, R5, 0.5 ;  /* 0x3f00000005057820 */ /* 0x000fc60000410000 */
[----:B------:R-:W-:-:S04]  /*01d0*/  FFMA R0, -R7, R7, R0 ;  /* 0x0000000707007223 */ /* 0x000fc80000000100 */
[----:B------:R-:W-:-:S07]  /*01e0*/  FFMA R5, R0, R5, R7 ;  /* 0x0000000500057223 */ /* 0x000fce0000000007 */
.L_x_2:
[----:B------:R-:W-:Y:S05]  /*01f0*/  BSYNC.RECONVERGENT B0 ;  /* 0x0000000000007941 */ /* 0x000fea0003800200 */
.L_x_0:
[----:B------:R-:W-:Y:S01]  /*0200*/  STG.E desc[UR4][R2.64], R5 ;  /* 0x0000000502007986 */ /* 0x000fe2000c101904 */
[----:B------:R-:W-:Y:S05]  /*0210*/  EXIT ;  /* 0x000000000000794d */ /* 0x000fea0003800000 */
        .weak           $__internal_0_$__cuda_sm20_sqrt_rn_f32_slowpath
        .type           $__internal_0_$__cuda_sm20_sqrt_rn_f32_slowpath,@function
        .size           $__internal_0_$__cuda_sm20_sqrt_rn_f32_slowpath,(.L_x_46 - $__internal_0_$__cuda_sm20_sqrt_rn_f32_slowpath)
$__internal_0_$__cuda_sm20_sqrt_rn_f32_slowpath:
[----:B------:R-:W-:-:S13]  /*0220*/  LOP3.LUT P0, RZ, R0, 0x7fffffff, RZ, 0xc0, !PT ;  /* 0x7fffffff00ff7812 */ /* 0x000fda000780c0ff */
[----:B------:R-:W-:Y:S01]  /*0230*/  @!P0 MOV R4, R0 ;  /* 0x0000000000048202 */ /* 0x000fe20000000f00 */
[----:B------:R-:W-:Y:S06]  /*0240*/  @!P0 BRA `(.L_x_3) ;  /* 0x0000000000408947 */ /* 0x000fec0003800000 */
[----:B------:R-:W-:-:S13]  /*0250*/  FSETP.GEU.FTZ.AND P0, PT, R0, RZ, PT ;  /* 0x000000ff0000720b */ /* 0x000fda0003f1e000 */
[----:B------:R-:W-:Y:S01]  /*0260*/  @!P0 MOV R4, 0x7fffffff ;  /* 0x7fffffff00048802 */ /* 0x000fe20000000f00 */
[----:B------:R-:W-:Y:S06]  /*0270*/  @!P0 BRA `(.L_x_3) ;  /* 0x0000000000348947 */ /* 0x000fec0003800000 */
[----:B------:R-:W-:-:S13]  /*0280*/  FSETP.GTU.FTZ.AND P0, PT, |R0|, +INF , PT ;  /* 0x7f8000000000780b */ /* 0x000fda0003f1c200 */
[----:B------:R-:W-:Y:S01]  /*0290*/  @P0 FADD.FTZ R4, R0, 1 ;  /* 0x3f80000000040421 */ /* 0x000fe20000010000 */
[----:B------:R-:W-:Y:S06]  /*02a0*/  @P0 BRA `(.L_x_3) ;  /* 0x0000000000280947 */ /* 0x000fec0003800000 */
[----:B------:R-:W-:-:S13]  /*02b0*/  FSETP.NEU.FTZ.AND P0, PT, |R0|, +INF , PT ;  /* 0x7f8000000000780b */ /* 0x000fda0003f1d200 */
[----:B------:R-:W-:-:S04]  /*02c0*/  @P0 FFMA R5, R0, 1.84467440737095516160e+19, RZ ;  /* 0x5f80000000050823 */ /* 0x000fc800000000ff */
[----:B------:R-:W0:Y:S02]  /*02d0*/  @P0 MUFU.RSQ R4, R5 ;  /* 0x0000000500040308 */ /* 0x000e240000001400 */
[----:B0-----:R-:W-:Y:S01]  /*02e0*/  @P0 FMUL.FTZ R6, R5, R4 ;  /* 0x0000000405060220 */ /* 0x001fe20000410000 */
[----:B------:R-:W-:Y:S01]  /*02f0*/  @P0 FMUL.FTZ R8, R4, 0.5 ;  /* 0x3f00000004080820 */ /* 0x000fe20000410000 */
[----:B------:R-:W-:Y:S02]  /*0300*/  @!P0 MOV R4, R0 ;  /* 0x0000000000048202 */ /* 0x000fe40000000f00 */
[----:B------:R-:W-:-:S04]  /*0310*/  @P0 FADD.FTZ R7, -R6, -RZ ;  /* 0x800000ff06070221 */ /* 0x000fc80000010100 */
[----:B------:R-:W-:-:S04]  /*0320*/  @P0 FFMA R7, R6, R7, R5 ;  /* 0x0000000706070223 */ /* 0x000fc80000000005 */
[----:B------:R-:W-:-:S04]  /*0330*/  @P0 FFMA R7, R7, R8, R6 ;  /* 0x0000000807070223 */ /* 0x000fc80000000006 */
[----:B------:R-:W-:-:S07]  /*0340*/  @P0 FMUL.FTZ R4, R7, 2.3283064365386962891e-10 ;  /* 0x2f80000007040820 */ /* 0x000fce0000410000 */
.L_x_3:
[----:B------:R-:W-:Y:S01]  /*0350*/  HFMA2 R5, -RZ, RZ, 0, 0 ;  /* 0x00000000ff057431 */ /* 0x000fe200000001ff */
[----:B------:R-:W-:Y:S02]  /*0360*/  MOV R0, R4 ;  /* 0x0000000400007202 */ /* 0x000fe40000000f00 */
[----:B------:R-:W-:-:S04]  /*0370*/  MOV R4, R9 ;  /* 0x0000000900047202 */ /* 0x000fc80000000f00 */
[----:B------:R-:W-:Y:S05]  /*0380*/  RET.REL.NODEC R4 `(_Z14cuParallelSqrtPfii) ;  /* 0xfffffffc041c7950 */ /* 0x000fea0003c3ffff */
.L_x_4:
[----:B------:R-:W-:-:S00]  /*0390*/  BRA `(.L_x_4) ;  /* 0xfffffffc00fc7947 */ /* 0x000fc0000383ffff */
[----:B------:R-:W-:-:S00]  /*03a0*/  NOP ;  /* 0x0000000000007918 */ /* 0x000fc00000000000 */
        /* <DEDUP_REMOVED lines=13> */
.L_x_46:


//--------------------- .text._Z15cuInsertionSortPfPiiii --------------------------
	.section	.text._Z15cuInsertionSortPfPiiii,"ax",@progbits
	.align	128
        .global         _Z15cuInsertionSortPfPiiii
        .type           _Z15cuInsertionSortPfPiiii,@function
        .size           _Z15cuInsertionSortPfPiiii,(.L_x_48 - _Z15cuInsertionSortPfPiiii)
        .other          _Z15cuInsertionSortPfPiiii,@"STO_CUDA_ENTRY STV_DEFAULT"
_Z15cuInsertionSortPfPiiii:
.text._Z15cuInsertionSortPfPiiii:
[----:B------:R-:W-:Y:S01]  /*0000*/  LDC R1, c[0x0][0x37c] ;  /* 0x0000df00ff017b82 */ /* 0x000fe20000000800 */
[----:B------:R-:W0:Y:S07]  /*0010*/  S2R R0, SR_TID.X ;  /* 0x0000000000007919 */ /* 0x000e2e0000002100 */
[----:B------:R-:W0:Y:S01]  /*0020*/  S2UR UR4, SR_CTAID.X ;  /* 0x00000000000479c3 */ /* 0x000e220000002500 */
[----:B------:R-:W1:Y:S07]  /*0030*/  LDCU UR5, c[0x0][0x390] ;  /* 0x00007200ff0577ac */ /* 0x000e6e0008000800 */
[----:B------:R-:W0:Y:S02]  /*0040*/  LDC R3, c[0x0][0x360] ;  /* 0x0000d800ff037b82 */ /* 0x000e240000000800 */
[----:B0-----:R-:W-:Y:S01]  /*0050*/  IMAD R3, R3, UR4, R0 ;  /* 0x0000000403037c24 */ /* 0x001fe2000f8e0200 */
[----:B-1----:R-:W-:-:S04]  /*0060*/  MOV R0, UR5 ;  /* 0x0000000500007c02 */ /* 0x002fc80008000f00 */
[----:B------:R-:W-:-:S13]  /*0070*/  ISETP.GE.U32.AND P0, PT, R3, R0, PT ;  /* 0x000000000300720c */ /* 0x000fda0003f06070 */
[----:B------:R-:W-:Y:S05]  /*0080*/  @P0 EXIT ;  /* 0x000000000000094d */ /* 0x000fea0003800000 */
[----:B------:R-:W0:Y:S01]  /*0090*/  LDC.64 R8, c[0x0][0x380] ;  /* 0x0000e000ff087b82 */ /* 0x000e220000000a00 */
[----:B------:R-:W1:Y:S01]  /*00a0*/  LDCU.64 UR6, c[0x0][0x358] ;  /* 0x00006b00ff0677ac */ /* 0x000e620008000a00 */
[----:B------:R-:W2:Y:S06]  /*00b0*/  LDCU UR4, c[0x0][0x398] ;  /* 0x00007300ff0477ac */ /* 0x000eac0008000800 */
[----:B------:R-:W3:Y:S01]  /*00c0*/  LDC.64 R10, c[0x0][0x388] ;  /* 0x0000e200ff0a7b82 */ /* 0x000ee20000000a00 */
[----:B0-----:R-:W-:-:S05]  /*00d0*/  IMAD.WIDE.U32 R8, R3, 0x4, R8 ;  /* 0x0000000403087825 */ /* 0x001fca00078e0008 */
[----:B-1----:R0:W5:Y:S01]  /*00e0*/  LDG.E R19, desc[UR6][R8.64] ;  /* 0x0000000608137981 */ /* 0x002162000c1e1900 */
[----:B--2---:R-:W-:Y:S01]  /*00f0*/  UISETP.GE.AND UP0, UPT, UR4, 0x2, UPT ;  /* 0x000000020400788c */ /* 0x004fe2000bf06270 */
[----:B---3--:R-:W-:-:S04]  /*0100*/  IMAD.WIDE.U32 R10, R3, 0x4, R10 ;  /* 0x00000004030a7825 */ /* 0x008fc800078e000a */
[----:B------:R-:W-:-:S05]  /*0110*/  IMAD.MOV.U32 R3, RZ, RZ, 0x1 ;  /* 0x00000001ff037424 */ /* 0x000fca00078e00ff */
[----:B------:R0:W-:Y:S01]  /*0120*/  STG.E desc[UR6][R10.64], R3 ;  /* 0x000000030a007986 */ /* 0x0001e2000c101906 */
[----:B------:R-:W-:Y:S05]  /*0130*/  BRA.U !UP0, `(.L_x_5) ;  /* 0x0000000508fc7547 */ /* 0x000fea000b800000 */
[----:B0-----:R-:W-:Y:S02]  /*0140*/  HFMA2 R3, -RZ, RZ, 0, 5.9604644775390625e-08 ;  /* 0x00000001ff037431 */ /* 0x001fe400000001ff */
[----:B------:R-:W-:Y:S01]  /*0150*/  IMAD.MOV.U32 R2, RZ, RZ, RZ ;  /* 0x000000ffff027224 */ /* 0x000fe200078e00ff */
[----:B------:R-:W-:-:S12]  /*0160*/  UIADD3 UR4, UPT, UPT, UR4, -0x2, URZ ;  /* 0xfffffffe04047890 */ /* 0x000fd8000fffe0ff */
.L_x_16:
[----:B------:R-:W0:Y:S02]  /*0170*/  LDCU UR5, c[0x0][0x390] ;  /* 0x00007200ff0577ac */ /* 0x000e240008000800 */
[----:B0-----:R-:W-:-:S05]  /*0180*/  MOV R0, UR5 ;  /* 0x0000000500007c02 */ /* 0x001fca0008000f00 */
[----:B------:R-:W-:-:S04]  /*0190*/  IMAD R14, R3, R0, RZ ;  /* 0x00000000030e7224 */ /* 0x000fc800078e02ff */
[----:B------:R-:W-:-:S05]  /*01a0*/  IMAD.WIDE R12, R14, 0x4, R8 ;  /* 0x000000040e0c7825 */ /* 0x000fca00078e0208 */
[----:B------:R-:W2:Y:S01]  /*01b0*/  LDG.E R4, desc[UR6][R12.64] ;  /* 0x000000060c047981 */ /* 0x000ea2000c1e1900 */
[----:B------:R-:W-:Y:S01]  /*01c0*/  BSSY.RECONVERGENT B0, `(.L_x_6) ;  /* 0x000006e000007945 */ /* 0x000fe20003800200 */
[----:B------:R-:W-:Y:S01]  /*01d0*/  SHF.R.S32.HI R15, RZ, 0x1f, R14 ;  /* 0x0000001fff0f7819 */ /* 0x000fe2000001140e */
[----:B------:R-:W-:Y:S01]  /*01e0*/  IMAD.MOV.U32 R5, RZ, RZ, R3 ;  /* 0x000000ffff057224 */ /* 0x000fe200078e0003 */
[----:B--2--5:R-:W-:-:S13]  /*01f0*/  FSETP.GEU.AND P0, PT, R4, R19, PT ;  /* 0x000000130400720b */ /* 0x024fda0003f0e000 */
[----:B------:R-:W-:Y:S05]  /*0200*/  @P0 BRA `(.L_x_7) ;  /* 0x0000000400a40947 */ /* 0x000fea0003800000 */
[C---:B------:R-:W-:Y:S02]  /*0210*/  ISETP.GE.U32.AND P0, PT, R3.reuse, 0x2, PT ;  /* 0x000000020300780c */ /* 0x040fe40003f06070 */
[----:B------:R-:W-:-:S05]  /*0220*/  IADD3 R7, PT, PT, R3, -0x1, RZ ;  /* 0xffffffff03077810 */ /* 0x000fca0007ffe0ff */
[----:B------:R-:W-:-:S06]  /*0230*/  IMAD.MOV.U32 R6, RZ, RZ, R7 ;  /* 0x000000ffff067224 */ /* 0x000fcc00078e0007 */
[----:B------:R-:W-:Y:S05]  /*0240*/  @!P0 BRA `(.L_x_8) ;  /* 0x0000000000348947 */ /* 0x000fea0003800000 */
[----:B------:R-:W0:Y:S01]  /*0250*/  LDC R0, c[0x0][0x390] ;  /* 0x0000e400ff007b82 */ /* 0x000e220000000800 */
[----:B------:R-:W-:Y:S01]  /*0260*/  BSSY.RECONVERGENT B1, `(.L_x_8) ;  /* 0x000000b000017945 */ /* 0x000fe20003800200 */
[----:B------:R-:W-:-:S07]  /*0270*/  MOV R6, RZ ;  /* 0x000000ff00067202 */ /* 0x000fce0000000f00 */
.L_x_10:
[----:B0-----:R-:W-:-:S04]  /*0280*/  IMAD R17, R6, R0, RZ ;  /* 0x0000000006117224 */ /* 0x001fc800078e02ff */
[----:B------:R-:W-:-:S06]  /*0290*/  IMAD.WIDE R16, R17, 0x4, R8 ;  /* 0x0000000411107825 */ /* 0x000fcc00078e0208 */
[----:B------:R-:W2:Y:S02]  /*02a0*/  LDG.E R17, desc[UR6][R16.64] ;  /* 0x0000000610117981 */ /* 0x000ea4000c1e1900 */
[----:B--2---:R-:W-:-:S13]  /*02b0*/  FSETP.GT.AND P0, PT, R17, R4, PT ;  /* 0x000000041100720b */ /* 0x004fda0003f04000 */
[----:B------:R-:W-:Y:S05]  /*02c0*/  @P0 BRA `(.L_x_9) ;  /* 0x0000000000100947 */ /* 0x000fea0003800000 */
[----:B------:R-:W-:-:S05]  /*02d0*/  VIADD R6, R6, 0x1 ;  /* 0x0000000106067836 */ /* 0x000fca0000000000 */
[----:B------:R-:W-:-:S13]  /*02e0*/  ISETP.NE.AND P0, PT, R6, R2, PT ;  /* 0x000000020600720c */ /* 0x000fda0003f05270 */
[----:B------:R-:W-:Y:S05]  /*02f0*/  @P0 BRA `(.L_x_10) ;  /* 0xfffffffc00e00947 */ /* 0x000fea000383ffff */
[----:B------:R-:W-:-:S07]  /*0300*/  MOV R6, R7 ;  /* 0x0000000700067202 */ /* 0x000fce0000000f00 */
.L_x_9:
[----:B------:R-:W-:Y:S05]  /*0310*/  BSYNC.RECONVERGENT B1 ;  /* 0x0000000000017941 */ /* 0x000fea0003800200 */
.L_x_8:
[----:B------:R-:W-:Y:S01]  /*0320*/  ISETP.GT.U32.AND P0, PT, R3, R6, PT ;  /* 0x000000060300720c */ /* 0x000fe20003f04070 */
[----:B------:R-:W-:-:S12]  /*0330*/  BSSY.RECONVERGENT B1, `(.L_x_11) ;  /* 0x0000052000017945 */ /* 0x000fd80003800200 */
[----:B------:R-:W-:Y:S05]  /*0340*/  @!P0 BRA `(.L_x_12) ;  /* 0x0000000400408947 */ /* 0x000fea0003800000 */
[----:B------:R-:W-:Y:S01]  /*0350*/  IMAD.IADD R22, R3, 0x1, -R6 ;  /* 0x0000000103167824 */ /* 0x000fe200078e0a06 */
[----:B------:R-:W-:Y:S01]  /*0360*/  BSSY.RECONVERGENT B2, `(.L_x_13) ;  /* 0x0000021000027945 */ /* 0x000fe20003800200 */
[----:B------:R-:W-:-:S03]  /*0370*/  MOV R28, R3 ;  /* 0x00000003001c7202 */ /* 0x000fc60000000f00 */
[----:B------:R-:W-:-:S13]  /*0380*/  LOP3.LUT P0, R22, R22, 0x3, RZ, 0xc0, !PT ;  /* 0x0000000316167812 */ /* 0x000fda000780c0ff */
[----:B------:R-:W-:Y:S05]  /*0390*/  @!P0 BRA `(.L_x_14) ;  /* 0x0000000000748947 */ /* 0x000fea0003800000 */
[----:B------:R-:W-:-:S04]  /*03a0*/  IMAD.IADD R25, R14, 0x1, -R0 ;  /* 0x000000010e197824 */ /* 0x000fc800078e0a00 */
[----:B------:R-:W-:-:S05]  /*03b0*/  IMAD.WIDE R14, R25, 0x4, R8 ;  /* 0x00000004190e7825 */ /* 0x000fca00078e0208 */
[----:B------:R-:W2:Y:S01]  /*03c0*/  LDG.E R21, desc[UR6][R14.64] ;  /* 0x000000060e157981 */ /* 0x000ea2000c1e1900 */
[----:B------:R-:W-:-:S03]  /*03d0*/  IMAD.WIDE R16, R25, 0x4, R10 ;  /* 0x0000000419107825 */ /* 0x000fc600078e020a */
[----:B--2---:R0:W-:Y:S04]  /*03e0*/  STG.E desc[UR6][R12.64], R21 ;  /* 0x000000150c007986 */ /* 0x0041e8000c101906 */
[----:B------:R-:W2:Y:S01]  /*03f0*/  LDG.E R23, desc[UR6][R16.64] ;  /* 0x0000000610177981 */ /* 0x000ea2000c1e1900 */
[----:B------:R-:W-:Y:S01]  /*0400*/  IMAD.WIDE R18, R0, 0x4, R16 ;  /* 0x0000000400127825 */ /* 0x000fe200078e0210 */
[----:B------:R-:W-:Y:S02]  /*0410*/  ISETP.NE.AND P0, PT, R22, 0x1, PT ;  /* 0x000000011600780c */ /* 0x000fe40003f05270 */
[----:B------:R-:W-:Y:S02]  /*0420*/  MOV R28, R7 ;  /* 0x00000007001c7202 */ /* 0x000fe40000000f00 */
[----:B--2---:R0:W-:Y:S09]  /*0430*/  STG.E desc[UR6][R18.64], R23 ;  /* 0x0000001712007986 */ /* 0x0041f2000c101906 */
[----:B------:R-:W-:Y:S05]  /*0440*/  @!P0 BRA `(.L_x_14) ;  /* 0x0000000000488947 */ /* 0x000fea0003800000 */
[----:B------:R-:W-:-:S04]  /*0450*/  IMAD.IADD R25, R25, 0x1, -R0 ;  /* 0x0000000119197824 */ /* 0x000fc800078e0a00 */
[----:B0-----:R-:W-:-:S05]  /*0460*/  IMAD.WIDE R18, R25, 0x4, R8 ;  /* 0x0000000419127825 */ /* 0x001fca00078e0208 */
[----:B------:R-:W2:Y:S01]  /*0470*/  LDG.E R7, desc[UR6][R18.64] ;  /* 0x0000000612077981 */ /* 0x000ea2000c1e1900 */
[----:B------:R-:W-:-:S03]  /*0480*/  IMAD.WIDE R20, R25, 0x4, R10 ;  /* 0x0000000419147825 */ /* 0x000fc600078e020a */
[----:B--2---:R1:W-:Y:S04]  /*0490*/  STG.E desc[UR6][R14.64], R7 ;  /* 0x000000070e007986 */ /* 0x0043e8000c101906 */
[----:B------:R-:W2:Y:S01]  /*04a0*/  LDG.E R23, desc[UR6][R20.64] ;  /* 0x0000000614177981 */ /* 0x000ea2000c1e1900 */
[----:B------:R-:W-:Y:S02]  /*04b0*/  ISETP.NE.AND P0, PT, R22, 0x2, PT ;  /* 0x000000021600780c */ /* 0x000fe40003f05270 */
[----:B------:R-:W-:Y:S01]  /*04c0*/  IADD3 R28, PT, PT, R3, -0x2, RZ ;  /* 0xfffffffe031c7810 */ /* 0x000fe20007ffe0ff */
[----:B--2---:R1:W-:Y:S10]  /*04d0*/  STG.E desc[UR6][R16.64], R23 ;  /* 0x0000001710007986 */ /* 0x0043f4000c101906 */
[----:B------:R-:W-:Y:S05]  /*04e0*/  @!P0 BRA `(.L_x_14) ;  /* 0x0000000000208947 */ /* 0x000fea0003800000 */
[----:B-1----:R-:W-:-:S04]  /*04f0*/  IMAD.IADD R17, R25, 0x1, -R0 ;  /* 0x0000000119117824 */ /* 0x002fc800078e0a00 */
[----:B------:R-:W-:-:S06]  /*0500*/  IMAD.WIDE R14, R17, 0x4, R8 ;  /* 0x00000004110e7825 */ /* 0x000fcc00078e0208 */
[----:B------:R-:W2:Y:S01]  /*0510*/  LDG.E R15, desc[UR6][R14.64] ;  /* 0x000000060e0f7981 */ /* 0x000ea2000c1e1900 */
[----:B------:R-:W-:-:S03]  /*0520*/  IMAD.WIDE R16, R17, 0x4, R10 ;  /* 0x0000000411107825 */ /* 0x000fc600078e020a */
[----:B--2---:R2:W-:Y:S04]  /*0530*/  STG.E desc[UR6][R18.64], R15 ;  /* 0x0000000f12007986 */ /* 0x0045e8000c101906 */
[----:B------:R-:W3:Y:S01]  /*0540*/  LDG.E R17, desc[UR6][R16.64] ;  /* 0x0000000610117981 */ /* 0x000ee2000c1e1900 */
[----:B------:R-:W-:-:S03]  /*0550*/  IADD3 R28, PT, PT, R3, -0x3, RZ ;  /* 0xfffffffd031c7810 */ /* 0x000fc60007ffe0ff */
[----:B---3--:R2:W-:Y:S04]  /*0560*/  STG.E desc[UR6][R20.64], R17 ;  /* 0x0000001114007986 */ /* 0x0085e8000c101906 */
.L_x_14:
[----:B------:R-:W-:Y:S05]  /*0570*/  BSYNC.RECONVERGENT B2 ;  /* 0x0000000000027941 */ /* 0x000fea0003800200 */
.L_x_13:
[----:B-1----:R-:W-:-:S05]  /*0580*/  IMAD.IADD R7, R2, 0x1, -R6 ;  /* 0x0000000102077824 */ /* 0x002fca00078e0a06 */
[----:B------:R-:W-:-:S13]  /*0590*/  ISETP.GE.U32.AND P0, PT, R7, 0x3, PT ;  /* 0x000000030700780c */ /* 0x000fda0003f06070 */
[----:B------:R-:W-:Y:S05]  /*05a0*/  @!P0 BRA `(.L_x_12) ;  /* 0x0000000000a88947 */ /* 0x000fea0003800000 */
[C---:B------:R-:W-:Y:S01]  /*05b0*/  IADD3 R7, PT, PT, R28.reuse, -0x3, RZ ;  /* 0xfffffffd1c077810 */ /* 0x040fe20007ffe0ff */
[C---:B------:R-:W-:Y:S01]  /*05c0*/  VIADD R27, R28.reuse, 0xfffffffc ;  /* 0xfffffffc1c1b7836 */ /* 0x040fe20000000000 */
[C---:B------:R-:W-:Y:S01]  /*05d0*/  IADD3 R29, PT, PT, R28.reuse, -0x2, RZ ;  /* 0xfffffffe1c1d7810 */ /* 0x040fe20007ffe0ff */
[----:B--2---:R-:W-:Y:S02]  /*05e0*/  VIADD R15, R28, 0xffffffff ;  /* 0xffffffff1c0f7836 */ /* 0x004fe40000000000 */
[-C--:B------:R-:W-:Y:S02]  /*05f0*/  IMAD R7, R7, R0.reuse, RZ ;  /* 0x0000000007077224 */ /* 0x080fe400078e02ff */
[-C--:B------:R-:W-:Y:S02]  /*0600*/  IMAD R27, R27, R0.reuse, RZ ;  /* 0x000000001b1b7224 */ /* 0x080fe400078e02ff */
[-C--:B------:R-:W-:Y:S02]  /*0610*/  IMAD R29, R29, R0.reuse, RZ ;  /* 0x000000001d1d7224 */ /* 0x080fe400078e02ff */
[----:B------:R-:W-:-:S07]  /*0620*/  IMAD R26, R15, R0, RZ ;  /* 0x000000000f1a7224 */ /* 0x000fce00078e02ff */
.L_x_15:
[----:B01----:R-:W-:-:S05]  /*0630*/  IMAD.WIDE R18, R26, 0x4, R8 ;  /* 0x000000041a127825 */ /* 0x003fca00078e0208 */
[----:B------:R-:W2:Y:S01]  /*0640*/  LDG.E R15, desc[UR6][R18.64] ;  /* 0x00000006120f7981 */ /* 0x000ea2000c1e1900 */
[----:B------:R-:W-:-:S04]  /*0650*/  IMAD.WIDE R20, R0, 0x4, R18 ;  /* 0x0000000400147825 */ /* 0x000fc800078e0212 */
[----:B------:R-:W-:Y:S01]  /*0660*/  IMAD.WIDE R22, R26, 0x4, R10 ;  /* 0x000000041a167825 */ /* 0x000fe200078e020a */
[----:B--2---:R0:W-:Y:S04]  /*0670*/  STG.E desc[UR6][R20.64], R15 ;  /* 0x0000000f14007986 */ /* 0x0041e8000c101906 */
[----:B------:R-:W2:Y:S01]  /*0680*/  LDG.E R17, desc[UR6][R22.64] ;  /* 0x0000000616117981 */ /* 0x000ea2000c1e1900 */
[----:B------:R-:W-:-:S04]  /*0690*/  IMAD.WIDE R24, R0, 0x4, R22 ;  /* 0x0000000400187825 */ /* 0x000fc800078e0216 */
[C---:B0-----:R-:W-:Y:S01]  /*06a0*/  IMAD.WIDE R14, R29.reuse, 0x4, R8 ;  /* 0x000000041d0e7825 */ /* 0x041fe200078e0208 */
[----:B--2---:R0:W-:Y:S04]  /*06b0*/  STG.E desc[UR6][R24.64], R17 ;  /* 0x0000001118007986 */ /* 0x0041e8000c101906 */
[----:B------:R-:W2:Y:S01]  /*06c0*/  LDG.E R21, desc[UR6][R14.64] ;  /* 0x000000060e157981 */ /* 0x000ea2000c1e1900 */
[----:B0-----:R-:W-:-:S03]  /*06d0*/  IMAD.WIDE R16, R29, 0x4, R10 ;  /* 0x000000041d107825 */ /* 0x001fc600078e020a */
[----:B--2---:R0:W-:Y:S04]  /*06e0*/  STG.E desc[UR6][R18.64], R21 ;  /* 0x0000001512007986 */ /* 0x0041e8000c101906 */
[----:B------:R-:W2:Y:S01]  /*06f0*/  LDG.E R20, desc[UR6][R16.64] ;  /* 0x0000000610147981 */ /* 0x000ea2000c1e1900 */
[----:B0-----:R-:W-:-:S03]  /*0700*/  IMAD.WIDE R18, R7, 0x4, R8 ;  /* 0x0000000407127825 */ /* 0x001fc600078e0208 */
[----:B--2---:R0:W-:Y:S04]  /*0710*/  STG.E desc[UR6][R22.64], R20 ;  /* 0x0000001416007986 */ /* 0x0041e8000c101906 */
[----:B0-----:R-:W2:Y:S01]  /*0720*/  LDG.E R23, desc[UR6][R18.64] ;  /* 0x0000000612177981 */ /* 0x001ea2000c1e1900 */
[----:B------:R-:W-:-:S03]  /*0730*/  IMAD.WIDE R20, R7, 0x4, R10 ;  /* 0x0000000407147825 */ /* 0x000fc600078e020a */
[----:B--2---:R0:W-:Y:S04]  /*0740*/  STG.E desc[UR6][R14.64], R23 ;  /* 0x000000170e007986 */ /* 0x0041e8000c101906 */
[----:B------:R-:W2:Y:S01]  /*0750*/  LDG.E R22, desc[UR6][R20.64] ;  /* 0x0000000614167981 */ /* 0x000ea2000c1e1900 */
[----:B------:R-:W-:-:S03]  /*0760*/  IMAD.WIDE R24, R27, 0x4, R8 ;  /* 0x000000041b187825 */ /* 0x000fc600078e0208 */
[----:B--2---:R1:W-:Y:S04]  /*0770*/  STG.E desc[UR6][R16.64], R22 ;  /* 0x0000001610007986 */ /* 0x0043e8000c101906 */
[----:B0-----:R0:W2:Y:S02]  /*0780*/  LDG.E R15, desc[UR6][R24.64] ;  /* 0x00000006180f7981 */ /* 0x0010a4000c1e1900 */
[----:B0-----:R-:W-:Y:S02]  /*0790*/  IMAD.WIDE R24, R27, 0x4, R10 ;  /* 0x000000041b187825 */ /* 0x001fe400078e020a */
[----:B--2---:R1:W-:Y:S04]  /*07a0*/  STG.E desc[UR6][R18.64], R15 ;  /* 0x0000000f12007986 */ /* 0x0043e8000c101906 */
[----:B------:R-:W2:Y:S01]  /*07b0*/  LDG.E R25, desc[UR6][R24.64] ;  /* 0x0000000618197981 */ /* 0x000ea2000c1e1900 */
[----:B------:R-:W-:Y:S01]  /*07c0*/  IADD3 R28, PT, PT, R28, -0x4, RZ ;  /* 0xfffffffc1c1c7810 */ /* 0x000fe20007ffe0ff */
[----:B------:R-:W-:-:S03]  /*07d0*/  IMAD.MOV R14, RZ, RZ, -R0 ;  /* 0x000000ffff0e7224 */ /* 0x000fc600078e0a00 */
[----:B------:R-:W-:Y:S01]  /*07e0*/  ISETP.GT.AND P0, PT, R28, R6, PT ;  /* 0x000000061c00720c */ /* 0x000fe20003f04270 */
[C---:B------:R-:W-:Y:S01]  /*07f0*/  IMAD R27, R14.reuse, 0x4, R27 ;  /* 0x000000040e1b7824 */ /* 0x040fe200078e021b */
[C---:B------:R-:W-:Y:S01]  /*0800*/  LEA R7, R14.reuse, R7, 0x2 ;  /* 0x000000070e077211 */ /* 0x040fe200078e10ff */
[C---:B------:R-:W-:Y:S01]  /*0810*/  IMAD R26, R14.reuse, 0x4, R26 ;  /* 0x000000040e1a7824 */ /* 0x040fe200078e021a */
[----:B------:R-:W-:Y:S01]  /*0820*/  LEA R29, R14, R29, 0x2 ;  /* 0x0000001d0e1d7211 */ /* 0x000fe200078e10ff */
[----:B--2---:R1:W-:Y:S08]  /*0830*/  STG.E desc[UR6][R20.64], R25 ;  /* 0x0000001914007986 */ /* 0x0043f0000c101906 */
[----:B------:R-:W-:Y:S05]  /*0840*/  @P0 BRA `(.L_x_15) ;  /* 0xfffffffc00780947 */ /* 0x000fea000383ffff */
.L_x_12:
[----:B------:R-:W-:Y:S05]  /*0850*/  BSYNC.RECONVERGENT B1 ;  /* 0x0000000000017941 */ /* 0x000fea0003800200 */
.L_x_11:
[----:B------:R-:W-:-:S04]  /*0860*/  IMAD R14, R6, R0, RZ ;  /* 0x00000000060e7224 */ /* 0x000fc800078e02ff */
[----:B------:R-:W-:Y:S01]  /*0870*/  IMAD.WIDE R6, R14, 0x4, R8 ;  /* 0x000000040e067825 */ /* 0x000fe200078e0208 */
[----:B-12---:R-:W-:-:S04]  /*0880*/  SHF.R.S32.HI R15, RZ, 0x1f, R14 ;  /* 0x0000001fff0f7819 */ /* 0x006fc8000001140e */
[----:B------:R1:W-:Y:S03]  /*0890*/  STG.E desc[UR6][R6.64], R4 ;  /* 0x0000000406007986 */ /* 0x0003e6000c101906 */
.L_x_7:
[----:B------:R-:W-:Y:S05]  /*08a0*/  BSYNC.RECONVERGENT B0 ;  /* 0x0000000000007941 */ /* 0x000fea0003800200 */
.L_x_6:
[C---:B-1----:R-:W-:Y:S02]  /*08b0*/  LEA R6, P0, R14.reuse, R10, 0x2 ;  /* 0x0000000a0e067211 */ /* 0x042fe400078010ff */
[----:B------:R-:W-:Y:S02]  /*08c0*/  IADD3 R3, PT, PT, R3, 0x1, RZ ;  /* 0x0000000103037810 */ /* 0x000fe40007ffe0ff */
[----:B------:R-:W-:-:S05]  /*08d0*/  LEA.HI.X R7, R14, R11, R15, 0x2, P0 ;  /* 0x0000000b0e077211 */ /* 0x000fca00000f140f */
[----:B------:R1:W-:Y:S04]  /*08e0*/  STG.E desc[UR6][R6.64], R3 ;  /* 0x0000000306007986 */ /* 0x0003e8000c101906 */
[----:B0-----:R1:W5:Y:S01]  /*08f0*/  LDG.E R19, desc[UR6][R12.64] ;  /* 0x000000060c137981 */ /* 0x001362000c1e1900 */
[----:B------:R-:W-:Y:S01]  /*0900*/  ISETP.NE.AND P0, PT, R2, UR4, PT ;  /* 0x0000000402007c0c */ /* 0x000fe2000bf05270 */
[----:B------:R-:W-:-:S12]  /*0910*/  IMAD.MOV.U32 R2, RZ, RZ, R5 ;  /* 0x000000ffff027224 */ /* 0x000fd800078e0005 */
[----:B-1----:R-:W-:Y:S05]  /*0920*/  @P0 BRA `(.L_x_16) ;  /* 0xfffffff800100947 */ /* 0x002fea000383ffff */
.L_x_5:
[----:B------:R-:W1:Y:S01]  /*0930*/  LDC R2, c[0x0][0x394] ;  /* 0x0000e500ff027b82 */ /* 0x000e620000000800 */
[----:B------:R-:W1:Y:S02]  /*0940*/  LDCU UR5, c[0x0][0x398] ;  /* 0x00007300ff0577ac */ /* 0x000e640008000800 */
[----:B-1----:R-:W-:-:S13]  /*0950*/  ISETP.LE.AND P0, PT, R2, UR5, PT ;  /* 0x0000000502007c0c */ /* 0x002fda000bf03270 */
[----:B------:R-:W-:Y:S05]  /*0960*/  @P0 EXIT ;  /* 0x000000000000094d */ /* 0x000fea0003800000 */
[----:B------:R-:W-:Y:S02]  /*0970*/  UISETP.GE.AND UP0, UPT, UR5, 0x2, UPT ;  /* 0x000000020500788c */ /* 0x000fe4000bf06270 */
[----:B------:R-:W-:-:S06]  /*0980*/  UIADD3 UR4, UPT, UPT, UR5, -0x1, URZ ;  /* 0xffffffff05047890 */ /* 0x000fcc000fffe0ff */
[----:B0-----:R-:W-:-:S04]  /*0990*/  IMAD R3, R0, UR4, RZ ;  /* 0x0000000400037c24 */ /* 0x001fc8000f8e02ff */
[----:B------:R-:W-:Y:S01]  /*09a0*/  IMAD.WIDE R6, R3, 0x4, R8 ;  /* 0x0000000403067825 */ /* 0x000fe200078e0208 */
[----:B------:R-:W-:Y:S06]  /*09b0*/  BRA.U !UP0, `(.L_x_17) ;  /* 0x00000009081c7547 */ /* 0x000fec000b800000 */
[----:B------:R-:W0:Y:S01]  /*09c0*/  LDCU UR8, c[0x0][0x398] ;  /* 0x00007300ff0877ac */ /* 0x000e220008000800 */
[----:B------:R-:W-:Y:S01]  /*09d0*/  IADD3 R3, PT, PT, R3, -R0, RZ ;  /* 0x8000000003037210 */ /* 0x000fe20007ffe0ff */
[----:B------:R-:W-:-:S04]  /*09e0*/  UIADD3 UR5, UPT, UPT, UR5, -0x2, URZ ;  /* 0xfffffffe05057890 */ /* 0x000fc8000fffe0ff */
[----:B------:R-:W-:-:S04]  /*09f0*/  IMAD.IADD R5, R3, 0x1, -R0 ;  /* 0x0000000103057824 */ /* 0x000fc800078e0a00 */
[C---:B------:R-:W-:Y:S01]  /*0a00*/  IMAD.WIDE R16, R5.reuse, 0x4, R10 ;  /* 0x0000000405107825 */ /* 0x040fe200078e020a */
[----:B------:R-:W-:-:S05]  /*0a10*/  IADD3 R13, PT, PT, R5, -R0, RZ ;  /* 0x80000000050d7210 */ /* 0x000fca0007ffe0ff */
[----:B------:R-:W-:-:S04]  /*0a20*/  IMAD.WIDE R14, R13, 0x4, R8 ;  /* 0x000000040d0e7825 */ /* 0x000fc800078e0208 */
[----:B0-----:R-:W-:Y:S02]  /*0a30*/  IMAD.U32 R0, RZ, RZ, UR8 ;  /* 0x00000008ff007e24 */ /* 0x001fe4000f8e00ff */
[----:B------:R-:W-:-:S07]  /*0a40*/  IMAD.WIDE R12, R13, 0x4, R10 ;  /* 0x000000040d0c7825 */ /* 0x000fce00078e020a */
.L_x_28:
[----:B0-----:R-:W0:Y:S02]  /*0a50*/  LDCU UR8, c[0x0][0x390] ;  /* 0x00007200ff0877ac */ /* 0x001e240008000800 */
[----:B0-----:R-:W-:Y:S01]  /*0a60*/  IMAD R21, R0, UR8, RZ ;  /* 0x0000000800157c24 */ /* 0x001fe2000f8e02ff */
[----:B------:R-:W0:Y:S03]  /*0a70*/  LDCU UR8, c[0x0][0x390] ;  /* 0x00007200ff0877ac */ /* 0x000e260008000800 */
[----:B------:R-:W-:-:S05]  /*0a80*/  IMAD.WIDE R20, R21, 0x4, R8 ;  /* 0x0000000415147825 */ /* 0x000fca00078e0208 */
[----:B------:R-:W2:Y:S01]  /*0a90*/  LDG.E R2, desc[UR6][R20.64] ;  /* 0x0000000614027981 */ /* 0x000ea2000c1e1900 */
[----:B------:R-:W-:Y:S01]  /*0aa0*/  BSSY.RECONVERGENT B0, `(.L_x_18) ;  /* 0x0000073000007945 */ /* 0x000fe20003800200 */
[----:B--2--5:R-:W-:-:S13]  /*0ab0*/  FSETP.GEU.AND P0, PT, R2, R19, PT ;  /* 0x000000130200720b */ /* 0x024fda0003f0e000 */
[----:B0-----:R-:W-:Y:S05]  /*0ac0*/  @P0 BRA `(.L_x_19) ;  /* 0x0000000400c00947 */ /* 0x001fea0003800000 */
[----:B------:R-:W2:Y:S01]  /*0ad0*/  LDG.E R19, desc[UR6][R8.64] ;  /* 0x0000000608137981 */ /* 0x000ea2000c1e1900 */
[----:B------:R-:W-:Y:S01]  /*0ae0*/  BSSY.RECONVERGENT B1, `(.L_x_20) ;  /* 0x000000f000017945 */ /* 0x000fe20003800200 */
[----:B------:R-:W-:Y:S01]  /*0af0*/  HFMA2 R4, -RZ, RZ, 0, 0 ;  /* 0x00000000ff047431 */ /* 0x000fe200000001ff */
[----:B--2---:R-:W-:-:S13]  /*0b00*/  FSETP.GT.AND P0, PT, R19, R2, PT ;  /* 0x000000021300720b */ /* 0x004fda0003f04000 */
[----:B------:R-:W-:Y:S05]  /*0b10*/  @P0 BRA `(.L_x_21) ;  /* 0x00000000002c0947 */ /* 0x000fea0003800000 */
[----:B------:R-:W-:-:S07]  /*0b20*/  IMAD.MOV.U32 R4, RZ, RZ, RZ ;  /* 0x000000ffff047224 */ /* 0x000fce00078e00ff */
.L_x_22:
[----:B------:R-:W-:Y:S01]  /*0b30*/  IADD3 R18, PT, PT, R4, 0x1, RZ ;  /* 0x0000000104127810 */ /* 0x000fe20007ffe0ff */
[----:B------:R-:W-:-:S03]  /*0b40*/  IMAD.U32 R4, RZ, RZ, UR4 ;  /* 0x00000004ff047e24 */ /* 0x000fc6000f8e00ff */
[----:B------:R-:W-:-:S13]  /*0b50*/  ISETP.NE.AND P0, PT, R18, UR4, PT ;  /* 0x0000000412007c0c */ /* 0x000fda000bf05270 */
[----:B------:R-:W-:Y:S05]  /*0b60*/  @!P0 BRA `(.L_x_21) ;  /* 0x0000000000188947 */ /* 0x000fea0003800000 */
[----:B------:R-:W-:-:S05]  /*0b70*/  MOV R4, R18 ;  /* 0x0000001200047202 */ /* 0x000fca0000000f00 */
[----:B------:R-:W-:-:S04]  /*0b80*/  IMAD R19, R4, UR8, RZ ;  /* 0x0000000804137c24 */ /* 0x000fc8000f8e02ff */
[----:B------:R-:W-:-:S06]  /*0b90*/  IMAD.WIDE R18, R19, 0x4, R8 ;  /* 0x0000000413127825 */ /* 0x000fcc00078e0208 */
[----:B------:R-:W2:Y:S02]  /*0ba0*/  LDG.E R19, desc[UR6][R18.64] ;  /* 0x0000000612137981 */ /* 0x000ea4000c1e1900 */
[----:B--2---:R-:W-:-:S13]  /*0bb0*/  FSETP.GT.AND P0, PT, R19, R2, PT ;  /* 0x000000021300720b */ /* 0x004fda0003f04000 */
[----:B------:R-:W-:Y:S05]  /*0bc0*/  @!P0 BRA `(.L_x_22) ;  /* 0xfffffffc00d88947 */ /* 0x000fea000383ffff */
.L_x_21:
[----:B------:R-:W-:Y:S05]  /*0bd0*/  BSYNC.RECONVERGENT B1 ;  /* 0x0000000000017941 */ /* 0x000fea0003800200 */
.L_x_20:
[----:B------:R-:W-:Y:S01]  /*0be0*/  ISETP.LT.AND P0, PT, R4, UR4, PT ;  /* 0x0000000404007c0c */ /* 0x000fe2000bf01270 */
[----:B------:R-:W-:-:S12]  /*0bf0*/  BSSY.RECONVERGENT B1, `(.L_x_23) ;  /* 0x0000055000017945 */ /* 0x000fd80003800200 */
[----:B------:R-:W-:Y:S05]  /*0c00*/  @!P0 BRA `(.L_x_24) ;  /* 0x00000004004c8947 */ /* 0x000fea0003800000 */
[----:B------:R-:W0:Y:S01]  /*0c10*/  LDC R24, c[0x0][0x398] ;  /* 0x0000e600ff187b82 */ /* 0x000e220000000800 */
[----:B------:R-:W-:Y:S01]  /*0c20*/  LOP3.LUT R19, RZ, R4, RZ, 0x33, !PT ;  /* 0x00000004ff137212 */ /* 0x000fe200078e33ff */
[----:B------:R-:W1:Y:S01]  /*0c30*/  LDCU UR9, c[0x0][0x398] ;  /* 0x00007300ff0977ac */ /* 0x000e620008000800 */
[----:B------:R-:W-:Y:S01]  /*0c40*/  BSSY.RECONVERGENT B2, `(.L_x_25) ;  /* 0x0000022000027945 */ /* 0x000fe20003800200 */
[----:B------:R-:W-:Y:S01]  /*0c50*/  MOV R25, UR4 ;  /* 0x0000000400197c02 */ /* 0x000fe20008000f00 */
[----:B-1----:R-:W-:Y:S02]  /*0c60*/  IMAD.U32 R27, RZ, RZ, UR9 ;  /* 0x00000009ff1b7e24 */ /* 0x002fe4000f8e00ff */
[----:B0-----:R-:W-:-:S05]  /*0c70*/  IMAD.IADD R19, R19, 0x1, R24 ;  /* 0x0000000113137824 */ /* 0x001fca00078e0218 */
[----:B------:R-:W-:-:S13]  /*0c80*/  LOP3.LUT P0, R26, R19, 0x3, RZ, 0xc0, !PT ;  /* 0x00000003131a7812 */ /* 0x000fda000780c0ff */
[----:B------:R-:W-:Y:S05]  /*0c90*/  @!P0 BRA `(.L_x_26) ;  /* 0x0000000000708947 */ /* 0x000fea0003800000 */
[C---:B------:R-:W-:Y:S01]  /*0ca0*/  IMAD.WIDE R18, R3.reuse, 0x4, R8 ;  /* 0x0000000403127825 */ /* 0x040fe200078e0208 */
[----:B------:R-:W0:Y:S04]  /*0cb0*/  LDC R23, c[0x0][0x390] ;  /* 0x0000e400ff177b82 */ /* 0x000e280000000800 */
[----:B------:R-:W2:Y:S01]  /*0cc0*/  LDG.E R29, desc[UR6][R18.64] ;  /* 0x00000006121d7981 */ /* 0x000ea2000c1e1900 */
[----:B------:R-:W-:-:S03]  /*0cd0*/  IMAD.WIDE R20, R3, 0x4, R10 ;  /* 0x0000000403147825 */ /* 0x000fc600078e020a */
[----:B--2---:R1:W-:Y:S04]  /*0ce0*/  STG.E desc[UR6][R6.64], R29 ;  /* 0x0000001d06007986 */ /* 0x0043e8000c101906 */
[----:B------:R-:W2:Y:S01]  /*0cf0*/  LDG.E R28, desc[UR6][R20.64] ;  /* 0x00000006141c7981 */ /* 0x000ea2000c1e1900 */
[----:B0-----:R-:W-:Y:S01]  /*0d00*/  IMAD.WIDE R22, R23, 0x4, R20 ;  /* 0x0000000417167825 */ /* 0x001fe200078e0214 */
[----:B------:R-:W-:Y:S02]  /*0d10*/  ISETP.NE.AND P0, PT, R26, 0x1, PT ;  /* 0x000000011a00780c */ /* 0x000fe40003f05270 */
[----:B------:R-:W-:Y:S01]  /*0d20*/  MOV R25, UR5 ;  /* 0x0000000500197c02 */ /* 0x000fe20008000f00 */
[----:B------:R-:W-:Y:S01]  /*0d30*/  IMAD.U32 R27, RZ, RZ, UR4 ;  /* 0x00000004ff1b7e24 */ /* 0x000fe2000f8e00ff */
[----:B--2---:R1:W-:Y:S09]  /*0d40*/  STG.E desc[UR6][R22.64], R28 ;  /* 0x0000001c16007986 */ /* 0x0043f2000c101906 */
[----:B------:R-:W-:Y:S05]  /*0d50*/  @!P0 BRA `(.L_x_26) ;  /* 0x0000000000408947 */ /* 0x000fea0003800000 */
[----:B-1----:R-:W-:-:S05]  /*0d60*/  IMAD.WIDE R22, R5, 0x4, R8 ;  /* 0x0000000405167825 */ /* 0x002fca00078e0208 */
[----:B------:R-:W2:Y:S04]  /*0d70*/  LDG.E R29, desc[UR6][R22.64] ;  /* 0x00000006161d7981 */ /* 0x000ea8000c1e1900 */
[----:B--2---:R0:W-:Y:S04]  /*0d80*/  STG.E desc[UR6][R18.64], R29 ;  /* 0x0000001d12007986 */ /* 0x0041e8000c101906 */
[----:B------:R-:W2:Y:S01]  /*0d90*/  LDG.E R28, desc[UR6][R16.64] ;  /* 0x00000006101c7981 */ /* 0x000ea2000c1e1900 */
[----:B------:R-:W-:Y:S01]  /*0da0*/  ISETP.NE.AND P0, PT, R26, 0x2, PT ;  /* 0x000000021a00780c */ /* 0x000fe20003f05270 */
[----:B------:R-:W-:Y:S01]  /*0db0*/  IMAD.U32 R27, RZ, RZ, UR5 ;  /* 0x00000005ff1b7e24 */ /* 0x000fe2000f8e00ff */
[----:B------:R-:W-:-:S04]  /*0dc0*/  IADD3 R26, PT, PT, R24, -0x3, RZ ;  /* 0xfffffffd181a7810 */ /* 0x000fc80007ffe0ff */
[----:B------:R-:W-:Y:S01]  /*0dd0*/  MOV R25, R26 ;  /* 0x0000001a00197202 */ /* 0x000fe20000000f00 */
[----:B--2---:R0:W-:Y:S06]  /*0de0*/  STG.E desc[UR6][R20.64], R28 ;  /* 0x0000001c14007986 */ /* 0x0041ec000c101906 */
[----:B------:R-:W-:Y:S05]  /*0df0*/  @!P0 BRA `(.L_x_26) ;  /* 0x0000000000188947 */ /* 0x000fea0003800000 */
[----:B0-----:R-:W2:Y:S04]  /*0e00*/  LDG.E R19, desc[UR6][R14.64] ;  /* 0x000000060e137981 */ /* 0x001ea8000c1e1900 */
[----:B--2---:R2:W-:Y:S04]  /*0e10*/  STG.E desc[UR6][R22.64], R19 ;  /* 0x0000001316007986 */ /* 0x0045e8000c101906 */
[----:B------:R-:W3:Y:S01]  /*0e20*/  LDG.E R21, desc[UR6][R12.64] ;  /* 0x000000060c157981 */ /* 0x000ee2000c1e1900 */
[----:B------:R-:W-:Y:S01]  /*0e30*/  VIADD R25, R24, 0xfffffffc ;  /* 0xfffffffc18197836 */ /* 0x000fe20000000000 */
[----:B------:R-:W-:-:S02]  /*0e40*/  MOV R27, R26 ;  /* 0x0000001a001b7202 */ /* 0x000fc40000000f00 */
[----:B---3--:R2:W-:Y:S05]  /*0e50*/  STG.E desc[UR6][R16.64], R21 ;  /* 0x0000001510007986 */ /* 0x0085ea000c101906 */
.L_x_26:
[----:B------:R-:W-:Y:S05]  /*0e60*/  BSYNC.RECONVERGENT B2 ;  /* 0x0000000000027941 */ /* 0x000fea0003800200 */
.L_x_25:
[----:B0-----:R-:W-:-:S04]  /*0e70*/  IADD3 R18, PT, PT, -R4, UR5, RZ ;  /* 0x0000000504127c10 */ /* 0x001fc8000fffe1ff */
[----:B------:R-:W-:-:S13]  /*0e80*/  ISETP.GE.U32.AND P0, PT, R18, 0x3, PT ;  /* 0x000000031200780c */ /* 0x000fda0003f06070 */
[----:B------:R-:W-:Y:S05]  /*0e90*/  @!P0 BRA `(.L_x_24) ;  /* 0x0000000000a88947 */ /* 0x000fea0003800000 */
.L_x_27:
[----:B------:R-:W2:Y:S01]  /*0ea0*/  LDC R24, c[0x0][0x390] ;  /* 0x0000e400ff187b82 */ /* 0x000ea20000000800 */
[----:B------:R-:W-:-:S04]  /*0eb0*/  VIADD R27, R27, 0xfffffffe ;  /* 0xfffffffe1b1b7836 */ /* 0x000fc80000000000 */
[----:B--2---:R-:W-:-:S04]  /*0ec0*/  IMAD R21, R27, R24, RZ ;  /* 0x000000181b157224 */ /* 0x004fc800078e02ff */
[----:B------:R-:W-:-:S06]  /*0ed0*/  IMAD.WIDE R26, R21, 0x4, R8 ;  /* 0x00000004151a7825 */ /* 0x000fcc00078e0208 */
[----:B------:R-:W2:Y:S01]  /*0ee0*/  LDG.E R27, desc[UR6][R26.64] ;  /* 0x000000061a1b7981 */ /* 0x000ea2000c1e1900 */
[----:B-1----:R-:W-:Y:S02]  /*0ef0*/  IMAD R23, R25, R24, RZ ;  /* 0x0000001819177224 */ /* 0x002fe400078e02ff */
[----:B0-----:R-:W-:-:S04]  /*0f00*/  IMAD.WIDE R20, R21, 0x4, R10 ;  /* 0x0000000415147825 */ /* 0x001fc800078e020a */
[----:B------:R-:W-:Y:S01]  /*0f10*/  IMAD.WIDE R18, R23, 0x4, R8 ;  /* 0x0000000417127825 */ /* 0x000fe200078e0208 */
[----:B------:R-:W-:-:S04]  /*0f20*/  IADD3 R22, PT, PT, R25, -0x2, RZ ;  /* 0xfffffffe19167810 */ /* 0x000fc80007ffe0ff */
[----:B--2---:R0:W-:Y:S04]  /*0f30*/  STG.E desc[UR6][R18.64], R27 ;  /* 0x0000001b12007986 */ /* 0x0041e8000c101906 */
[----:B------:R1:W2:Y:S02]  /*0f40*/  LDG.E R29, desc[UR6][R20.64] ;  /* 0x00000006141d7981 */ /* 0x0002a4000c1e1900 */
[----:B-1----:R-:W-:Y:S02]  /*0f50*/  IMAD R21, R22, R24, RZ ;  /* 0x0000001816157224 */ /* 0x002fe400078e02ff */
[----:B------:R-:W-:-:S04]  /*0f60*/  IMAD.WIDE R22, R23, 0x4, R10 ;  /* 0x0000000417167825 */ /* 0x000fc800078e020a */
[----:B0-----:R-:W-:Y:S01]  /*0f70*/  IMAD.WIDE R18, R21, 0x4, R8 ;  /* 0x0000000415127825 */ /* 0x001fe200078e0208 */
[----:B--2---:R-:W-:Y:S04]  /*0f80*/  STG.E desc[UR6][R22.64], R29 ;  /* 0x0000001d16007986 */ /* 0x004fe8000c101906 */
[----:B------:R-:W2:Y:S01]  /*0f90*/  LDG.E R28, desc[UR6][R18.64] ;  /* 0x00000006121c7981 */ /* 0x000ea2000c1e1900 */
[----:B------:R-:W-:-:S04]  /*0fa0*/  IMAD.WIDE R26, R24, 0x4, R18 ;  /* 0x00000004181a7825 */ /* 0x000fc800078e0212 */
[----:B------:R-:W-:Y:S01]  /*0fb0*/  IMAD.MOV R20, RZ, RZ, -R24 ;  /* 0x000000ffff147224 */ /* 0x000fe200078e0a18 */
[----:B--2---:R0:W-:Y:S02]  /*0fc0*/  STG.E desc[UR6][R26.64], R28 ;  /* 0x0000001c1a007986 */ /* 0x0041e4000c101906 */
[----:B0-----:R-:W-:-:S05]  /*0fd0*/  IMAD.WIDE R28, R21, 0x4, R10 ;  /* 0x00000004151c7825 */ /* 0x001fca00078e020a */
[----:B------:R-:W2:Y:S01]  /*0fe0*/  LDG.E R23, desc[UR6][R28.64] ;  /* 0x000000061c177981 */ /* 0x000ea2000c1e1900 */
[----:B------:R-:W-:-:S04]  /*0ff0*/  IADD3 R21, PT, PT, R21, R24, RZ ;  /* 0x0000001815157210 */ /* 0x000fc80007ffe0ff */
[----:B------:R-:W-:Y:S01]  /*1000*/  LEA R27, R20, R21, 0x1 ;  /* 0x00000015141b7211 */ /* 0x000fe200078e08ff */
[----:B------:R-:W-:-:S05]  /*1010*/  IMAD.WIDE R20, R24, 0x4, R28 ;  /* 0x0000000418147825 */ /* 0x000fca00078e021c */
[----:B--2---:R0:W-:Y:S02]  /*1020*/  STG.E desc[UR6][R20.64], R23 ;  /* 0x0000001714007986 */ /* 0x0041e4000c101906 */
[----:B0-----:R-:W-:-:S05]  /*1030*/  IMAD.WIDE R22, R27, 0x4, R8 ;  /* 0x000000041b167825 */ /* 0x001fca00078e0208 */
[----:B------:R-:W2:Y:S01]  /*1040*/  LDG.E R21, desc[UR6][R22.64] ;  /* 0x0000000616157981 */ /* 0x000ea2000c1e1900 */
[----:B------:R-:W-:-:S03]  /*1050*/  IADD3 R24, PT, PT, R27, -R24, RZ ;  /* 0x800000181b187210 */ /* 0x000fc60007ffe0ff */
[----:B--2---:R0:W-:Y:S02]  /*1060*/  STG.E desc[UR6][R18.64], R21 ;  /* 0x0000001512007986 */ /* 0x0041e4000c101906 */
[----:B0-----:R-:W-:-:S05]  /*1070*/  IMAD.WIDE R18, R27, 0x4, R10 ;  /* 0x000000041b127825 */ /* 0x001fca00078e020a */
[----:B------:R-:W2:Y:S04]  /*1080*/  LDG.E R26, desc[UR6][R18.64] ;  /* 0x00000006121a7981 */ /* 0x000ea8000c1e1900 */
[----:B--2---:R0:W-:Y:S02]  /*1090*/  STG.E desc[UR6][R28.64], R26 ;  /* 0x0000001a1c007986 */ /* 0x0041e4000c101906 */
[----:B0-----:R-:W-:-:S06]  /*10a0*/  IMAD.WIDE R26, R24, 0x4, R8 ;  /* 0x00000004181a7825 */ /* 0x001fcc00078e0208 */
[----:B------:R-:W2:Y:S01]  /*10b0*/  LDG.E R27, desc[UR6][R26.64] ;  /* 0x000000061a1b7981 */ /* 0x000ea2000c1e1900 */
[----:B------:R-:W-:-:S03]  /*10c0*/  IMAD.WIDE R20, R24, 0x4, R10 ;  /* 0x0000000418147825 */ /* 0x000fc600078e020a */
[----:B--2---:R0:W-:Y:S04]  /*10d0*/  STG.E desc[UR6][R22.64], R27 ;  /* 0x0000001b16007986 */ /* 0x0041e8000c101906 */
[----:B------:R-:W2:Y:S01]  /*10e0*/  LDG.E R20, desc[UR6][R20.64] ;  /* 0x0000000614147981 */ /* 0x000ea2000c1e1900 */
[C---:B0-----:R-:W-:Y:S01]  /*10f0*/  VIADD R27, R25.reuse, 0xfffffffd ;  /* 0xfffffffd191b7836 */ /* 0x041fe20000000000 */
[----:B------:R-:W-:-:S04]  /*1100*/  IADD3 R25, PT, PT, R25, -0x4, RZ ;  /* 0xfffffffc19197810 */ /* 0x000fc80007ffe0ff */
[----:B------:R-:W-:Y:S01]  /*1110*/  ISETP.GT.AND P0, PT, R25, R4, PT ;  /* 0x000000041900720c */ /* 0x000fe20003f04270 */
[----:B--2---:R0:W-:-:S12]  /*1120*/  STG.E desc[UR6][R18.64], R20 ;  /* 0x0000001412007986 */ /* 0x0041d8000c101906 */
[----:B------:R-:W-:Y:S05]  /*1130*/  @P0 BRA `(.L_x_27) ;  /* 0xfffffffc00580947 */ /* 0x000fea000383ffff */
.L_x_24:
[----:B------:R-:W-:Y:S05]  /*1140*/  BSYNC.RECONVERGENT B1 ;  /* 0x0000000000017941 */ /* 0x000fea0003800200 */
.L_x_23:
[----:B------:R-:W1:Y:S01]  /*1150*/  LDCU UR9, c[0x0][0x390] ;  /* 0x00007200ff0977ac */ /* 0x000e620008000800 */
[----:B------:R-:W-:Y:S01]  /*1160*/  IADD3 R25, PT, PT, R0, 0x1, RZ ;  /* 0x0000000100197810 */ /* 0x000fe20007ffe0ff */
[----:B-12---:R-:W-:-:S04]  /*1170*/  IMAD R23, R4, UR9, RZ ;  /* 0x0000000904177c24 */ /* 0x006fc8000f8e02ff */
[----:B0-----:R-:W-:-:S04]  /*1180*/  IMAD.WIDE R20, R23, 0x4, R8 ;  /* 0x0000000417147825 */ /* 0x001fc800078e0208 */
[----:B------:R-:W-:Y:S01]  /*1190*/  IMAD.WIDE R22, R23, 0x4, R10 ;  /* 0x0000000417167825 */ /* 0x000fe200078e020a */
[----:B------:R0:W-:Y:S04]  /*11a0*/  STG.E desc[UR6][R20.64], R2 ;  /* 0x0000000214007986 */ /* 0x0001e8000c101906 */
[----:B------:R0:W-:Y:S04]  /*11b0*/  STG.E desc[UR6][R22.64], R25 ;  /* 0x0000001916007986 */ /* 0x0001e8000c101906 */
[----:B------:R0:W5:Y:S02]  /*11c0*/  LDG.E R19, desc[UR6][R6.64] ;  /* 0x0000000606137981 */ /* 0x000164000c1e1900 */
.L_x_19:
[----:B------:R-:W-:Y:S05]  /*11d0*/  BSYNC.RECONVERGENT B0 ;  /* 0x0000000000007941 */ /* 0x000fea0003800200 */
.L_x_18:
[----:B------:R-:W1:Y:S01]  /*11e0*/  LDCU UR9, c[0x0][0x394] ;  /* 0x00007280ff0977ac */ /* 0x000e620008000800 */
[----:B------:R-:W-:-:S05]  /*11f0*/  VIADD R0, R0, 0x1 ;  /* 0x0000000100007836 */ /* 0x000fca0000000000 */
[----:B-1----:R-:W-:-:S13]  /*1200*/  ISETP.NE.AND P0, PT, R0, UR9, PT ;  /* 0x0000000900007c0c */ /* 0x002fda000bf05270 */
[----:B------:R-:W-:Y:S05]  /*1210*/  @!P0 EXIT ;  /* 0x000000000000894d */ /* 0x000fea0003800000 */
[----:B------:R-:W-:Y:S05]  /*1220*/  BRA `(.L_x_28) ;  /* 0xfffffff800087947 */ /* 0x000fea000383ffff */
.L_x_17:
[----:B------:R-:W0:Y:S01]  /*1230*/  LDC R14, c[0x0][0x394] ;  /* 0x0000e500ff0e7b82 */ /* 0x000e220000000800 */
[----:B------:R-:W0:Y:S01]  /*1240*/  LDCU UR8, c[0x0][0x398] ;  /* 0x00007300ff0877ac */ /* 0x000e220008000800 */
[----:B------:R-:W-:Y:S01]  /*1250*/  IADD3 R2, PT, PT, R2, -UR5, RZ ;  /* 0x8000000502027c10 */ /* 0x000fe2000fffe0ff */
[----:B------:R-:W-:Y:S01]  /*1260*/  IMAD.WIDE R10, R3, 0x4, R10 ;  /* 0x00000004030a7825 */ /* 0x000fe200078e020a */
[----:B------:R-:W1:Y:S02]  /*1270*/  LDCU UR4, c[0x0][0x398] ;  /* 0x00007300ff0477ac */ /* 0x000e640008000800 */
[----:B------:R-:W-:Y:S02]  /*1280*/  LOP3.LUT P1, R2, R2, 0x3, RZ, 0xc0, !PT ;  /* 0x0000000302027812 */ /* 0x000fe4000782c0ff */
[----:B-1----:R-:W-:Y:S02]  /*1290*/  MOV R13, UR4 ;  /* 0x00000004000d7c02 */ /* 0x002fe40008000f00 */
[----:B0-----:R-:W-:-:S04]  /*12a0*/  IADD3 R4, PT, PT, -R14, UR8, RZ ;  /* 0x000000080e047c10 */ /* 0x001fc8000fffe1ff */
[----:B------:R-:W-:-:S05]  /*12b0*/  ISETP.GT.U32.AND P0, PT, R4, -0x4, PT ;  /* 0xfffffffc0400780c */ /* 0x000fca0003f04070 */
[----:B------:R-:W-:Y:S08]  /*12c0*/  @!P1 BRA `(.L_x_29) ;  /* 0x0000000000489947 */ /* 0x000ff00003800000 */
[----:B------:R-:W-:Y:S02]  /*12d0*/  UIADD3 UR4, UPT, UPT, UR5, 0x1, URZ ;  /* 0x0000000105047890 */ /* 0x000fe4000fffe0ff */
[----:B------:R-:W-:Y:S01]  /*12e0*/  IMAD R5, R0, UR5, RZ ;  /* 0x0000000500057c24 */ /* 0x000fe2000f8e02ff */
[----:B------:R-:W0:Y:S01]  /*12f0*/  LDCU UR8, c[0x0][0x390] ;  /* 0x00007200ff0877ac */ /* 0x000e220008000800 */
[----:B------:R-:W-:Y:S02]  /*1300*/  IMAD.MOV R12, RZ, RZ, -R2 ;  /* 0x000000ffff0c7224 */ /* 0x000fe400078e0a02 */
[----:B------:R-:W-:-:S07]  /*1310*/  MOV R4, UR4 ;  /* 0x0000000400047c02 */ /* 0x000fce0008000f00 */
.L_x_30:
[----:B------:R-:W-:-:S06]  /*1320*/  IMAD.WIDE R2, R5, 0x4, R8 ;  /* 0x0000000405027825 */ /* 0x000fcc00078e0208 */
[----:B------:R-:W2:Y:S01]  /*1330*/  LDG.E R2, desc[UR6][R2.64] ;  /* 0x0000000602027981 */ /* 0x000ea2000c1e1900 */
[----:B------:R-:W-:Y:S01]  /*1340*/  MOV R13, R4 ;  /* 0x00000004000d7202 */ /* 0x000fe20000000f00 */
[----:B------:R-:W-:Y:S01]  /*1350*/  VIADD R12, R12, 0x1 ;  /* 0x000000010c0c7836 */ /* 0x000fe20000000000 */
[----:B0-----:R-:W-:-:S03]  /*1360*/  MOV R0, UR8 ;  /* 0x0000000800007c02 */ /* 0x001fc60008000f00 */
[----:B------:R-:W-:Y:S01]  /*1370*/  VIADD R4, R13, 0x1 ;  /* 0x000000010d047836 */ /* 0x000fe20000000000 */
[----:B------:R-:W-:Y:S02]  /*1380*/  IADD3 R5, PT, PT, R5, R0, RZ ;  /* 0x0000000005057210 */ /* 0x000fe40007ffe0ff */
[----:B--2--5:R-:W-:-:S13]  /*1390*/  FSETP.GEU.AND P1, PT, R2, R19, PT ;  /* 0x000000130200720b */ /* 0x024fda0003f2e000 */
[----:B------:R1:W-:Y:S04]  /*13a0*/  @!P1 STG.E desc[UR6][R6.64], R2 ;  /* 0x0000000206009986 */ /* 0x0003e8000c101906 */
[----:B------:R1:W-:Y:S04]  /*13b0*/  @!P1 STG.E desc[UR6][R10.64], R13 ;  /* 0x0000000d0a009986 */ /* 0x0003e8000c101906 */
[----:B------:R1:W5:Y:S01]  /*13c0*/  @!P1 LDG.E R19, desc[UR6][R6.64] ;  /* 0x0000000606139981 */ /* 0x000362000c1e1900 */
[----:B------:R-:W-:-:S13]  /*13d0*/  ISETP.NE.AND P1, PT, R12, RZ, PT ;  /* 0x000000ff0c00720c */ /* 0x000fda0003f25270 */
[----:B-1----:R-:W-:Y:S05]  /*13e0*/  @P1 BRA `(.L_x_30) ;  /* 0xfffffffc00cc1947 */ /* 0x002fea000383ffff */
.L_x_29:
[----:B------:R-:W-:Y:S05]  /*13f0*/  @P0 EXIT ;  /* 0x000000000000094d */ /* 0x000fea0003800000 */
[----:B------:R-:W0:Y:S01]  /*1400*/  LDC R2, c[0x0][0x390] ;  /* 0x0000e400ff027b82 */ /* 0x000e220000000800 */
[C---:B------:R-:W-:Y:S02]  /*1410*/  IADD3 R3, PT, PT, R13.reuse, -R14, RZ ;  /* 0x8000000e0d037210 */ /* 0x040fe40007ffe0ff */
[C---:B------:R-:W-:Y:S01]  /*1420*/  IADD3 R5, PT, PT, R13.reuse, 0x2, RZ ;  /* 0x000000020d057810 */ /* 0x040fe20007ffe0ff */
[----:B------:R-:W-:Y:S01]  /*1430*/  IMAD R13, R13, R0, RZ ;  /* 0x000000000d0d7224 */ /* 0x000fe200078e02ff */
[----:B------:R-:W-:-:S13]  /*1440*/  ISETP.GE.AND P0, PT, R3, RZ, PT ;  /* 0x000000ff0300720c */ /* 0x000fda0003f06270 */
[----:B------:R-:W-:Y:S05]  /*1450*/  @P0 BRA `(.L_x_31) ;  /* 0x0000000c00040947 */ /* 0x000fea0003800000 */
[----:B------:R-:W-:Y:S01]  /*1460*/  IMAD.MOV R4, RZ, RZ, -R3 ;  /* 0x000000ffff047224 */ /* 0x000fe200078e0a03 */
[----:B------:R-:W-:-:S04]  /*1470*/  PLOP3.LUT P0, PT, PT, PT, PT, 0x80, 0x8 ;  /* 0x000000000008781c */ /* 0x000fc80003f0f070 */
[----:B------:R-:W-:-:S13]  /*1480*/  ISETP.GT.AND P1, PT, R4, 0xc, PT ;  /* 0x0000000c0400780c */ /* 0x000fda0003f24270 */
[----:B------:R-:W-:Y:S05]  /*1490*/  @!P1 BRA `(.L_x_32) ;  /* 0x0000000400ec9947 */ /* 0x000fea0003800000 */
[----:B------:R-:W-:Y:S01]  /*14a0*/  PLOP3.LUT P0, PT, PT, PT, PT, 0x8, 0x80 ;  /* 0x000000000080781c */ /* 0x000fe20003f0e170 */
[----:B------:R-:W1:Y:S01]  /*14b0*/  LDCU UR4, c[0x0][0x390] ;  /* 0x00007200ff0477ac */ /* 0x000e620008000800 */
[----:B------:R-:W-:-:S11]  /*14c0*/  NOP ;  /* 0x0000000000007918 */ /* 0x000fd60000000000 */
.L_x_33:
[----:B------:R-:W-:-:S05]  /*14d0*/  IMAD.WIDE R14, R13, 0x4, R8 ;  /* 0x000000040d0e7825 */ /* 0x000fca00078e0208 */
[----:B------:R-:W2:Y:S01]  /*14e0*/  LDG.E R4, desc[UR6][R14.64] ;  /* 0x000000060e047981 */ /* 0x000ea2000c1e1900 */
[----:B-1----:R-:W-:-:S05]  /*14f0*/  MOV R0, UR4 ;  /* 0x0000000400007c02 */ /* 0x002fca0008000f00 */
[----:B------:R-:W-:Y:S01]  /*1500*/  IMAD.WIDE R16, R0, 0x4, R14 ;  /* 0x0000000400107825 */ /* 0x000fe200078e020e */
[----:B--2--5:R-:W-:-:S13]  /*1510*/  FSETP.GEU.AND P1, PT, R4, R19, PT ;  /* 0x000000130400720b */ /* 0x024fda0003f2e000 */
[----:B------:R-:W-:Y:S01]  /*1520*/  @!P1 IADD3 R23, PT, PT, R5, -0x1, RZ ;  /* 0xffffffff05179810 */ /* 0x000fe20007ffe0ff */
[----:B------:R1:W-:Y:S04]  /*1530*/  @!P1 STG.E desc[UR6][R6.64], R4 ;  /* 0x0000000406009986 */ /* 0x0003e8000c101906 */
[----:B------:R-:W-:Y:S04]  /*1540*/  @!P1 STG.E desc[UR6][R10.64], R23 ;  /* 0x000000170a009986 */ /* 0x000fe8000c101906 */
[----:B------:R-:W2:Y:S04]  /*1550*/  @!P1 LDG.E R19, desc[UR6][R6.64] ;  /* 0x0000000606139981 */ /* 0x000ea8000c1e1900 */
[----:B------:R-:W2:Y:S01]  /*1560*/  LDG.E R12, desc[UR6][R16.64] ;  /* 0x00000006100c7981 */ /* 0x000ea2000c1e1900 */
[----:B------:R-:W-:Y:S01]  /*1570*/  IMAD.WIDE R20, R0, 0x4, R16 ;  /* 0x0000000400147825 */ /* 0x000fe200078e0210 */
[----:B--2---:R-:W-:-:S13]  /*1580*/  FSETP.GEU.AND P1, PT, R12, R19, PT ;  /* 0x000000130c00720b */ /* 0x004fda0003f2e000 */
[----:B------:R2:W-:Y:S04]  /*1590*/  @!P1 STG.E desc[UR6][R6.64], R12 ;  /* 0x0000000c06009986 */ /* 0x0005e8000c101906 */
[----:B------:R-:W-:Y:S04]  /*15a0*/  @!P1 STG.E desc[UR6][R10.64], R5 ;  /* 0x000000050a009986 */ /* 0x000fe8000c101906 */
[----:B------:R-:W3:Y:S04]  /*15b0*/  @!P1 LDG.E R19, desc[UR6][R6.64] ;  /* 0x0000000606139981 */ /* 0x000ee8000c1e1900 */
[----:B------:R-:W3:Y:S01]  /*15c0*/  LDG.E R18, desc[UR6][R20.64] ;  /* 0x0000000614127981 */ /* 0x000ee2000c1e1900 */
[----:B------:R-:W-:Y:S01]  /*15d0*/  IMAD.WIDE R14, R0, 0x4, R20 ;  /* 0x00000004000e7825 */ /* 0x000fe200078e0214 */
[----:B---3--:R-:W-:-:S13]  /*15e0*/  FSETP.GEU.AND P1, PT, R18, R19, PT ;  /* 0x000000131200720b */ /* 0x008fda0003f2e000 */
[----:B------:R-:W-:Y:S01]  /*15f0*/  @!P1 VIADD R25, R5, 0x1 ;  /* 0x0000000105199836 */ /* 0x000fe20000000000 */
[----:B------:R3:W-:Y:S04]  /*1600*/  @!P1 STG.E desc[UR6][R6.64], R18 ;  /* 0x0000001206009986 */ /* 0x0007e8000c101906 */
[----:B------:R-:W-:Y:S04]  /*1610*/  @!P1 STG.E desc[UR6][R10.64], R25 ;  /* 0x000000190a009986 */ /* 0x000fe8000c101906 */
[----:B-1----:R-:W4:Y:S04]  /*1620*/  LDG.E R4, desc[UR6][R14.64] ;  /* 0x000000060e047981 */ /* 0x002f28000c1e1900 */
[----:B------:R-:W4:Y:S01]  /*1630*/  @!P1 LDG.E R19, desc[UR6][R6.64] ;  /* 0x0000000606139981 */ /* 0x000f22000c1e1900 */
[----:B------:R-:W-:-:S05]  /*1640*/  LEA R27, R0, R13, 0x2 ;  /* 0x0000000d001b7211 */ /* 0x000fca00078e10ff */
[----:B--2---:R-:W-:Y:S01]  /*1650*/  IMAD.WIDE R12, R27, 0x4, R8 ;  /* 0x000000041b0c7825 */ /* 0x004fe200078e0208 */
[----:B----4-:R-:W-:-:S13]  /*1660*/  FSETP.GEU.AND P1, PT, R4, R19, PT ;  /* 0x000000130400720b */ /* 0x010fda0003f2e000 */
[----:B------:R-:W-:Y:S01]  /*1670*/  @!P1 IADD3 R17, PT, PT, R5, 0x2, RZ ;  /* 0x0000000205119810 */ /* 0x000fe20007ffe0ff */
[----:B------:R-:W-:Y:S04]  /*1680*/  @!P1 STG.E desc[UR6][R6.64], R4 ;  /* 0x0000000406009986 */ /* 0x000fe8000c101906 */
[----:B------:R1:W-:Y:S04]  /*1690*/  @!P1 STG.E desc[UR6][R10.64], R17 ;  /* 0x000000110a009986 */ /* 0x0003e8000c101906 */
[----:B------:R-:W2:Y:S04]  /*16a0*/  @!P1 LDG.E R19, desc[UR6][R6.64] ;  /* 0x0000000606139981 */ /* 0x000ea8000c1e1900 */
[----:B---3--:R-:W2:Y:S01]  /*16b0*/  LDG.E R18, desc[UR6][R12.64] ;  /* 0x000000060c127981 */ /* 0x008ea2000c1e1900 */
[----:B------:R-:W-:Y:S01]  /*16c0*/  IMAD.WIDE R14, R0, 0x4, R12 ;  /* 0x00000004000e7825 */ /* 0x000fe200078e020c */
[----:B--2---:R-:W-:-:S13]  /*16d0*/  FSETP.GEU.AND P1, PT, R18, R19, PT ;  /* 0x000000131200720b */ /* 0x004fda0003f2e000 */
[C---:B------:R-:W-:Y:S01]  /*16e0*/  @!P1 VIADD R21, R5.reuse, 0x3 ;  /* 0x0000000305159836 */ /* 0x040fe20000000000 */
[----:B------:R-:W-:Y:S04]  /*16f0*/  @!P1 STG.E desc[UR6][R6.64], R18 ;  /* 0x0000001206009986 */ /* 0x000fe8000c101906 */
[----:B------:R2:W-:Y:S04]  /*1700*/  @!P1 STG.E desc[UR6][R10.64], R21 ;  /* 0x000000150a009986 */ /* 0x0005e8000c101906 */
[----:B------:R-:W3:Y:S04]  /*1710*/  @!P1 LDG.E R19, desc[UR6][R6.64] ;  /* 0x0000000606139981 */ /* 0x000ee8000c1e1900 */
[----:B------:R-:W3:Y:S01]  /*1720*/  LDG.E R20, desc[UR6][R14.64] ;  /* 0x000000060e147981 */ /* 0x000ee2000c1e1900 */
[----:B------:R-:W-:Y:S01]  /*1730*/  IADD3 R23, PT, PT, R5, 0x4, RZ ;  /* 0x0000000405177810 */ /* 0x000fe20007ffe0ff */
[----:B-1----:R-:W-:Y:S01]  /*1740*/  IMAD.WIDE R16, R0, 0x4, R14 ;  /* 0x0000000400107825 */ /* 0x002fe200078e020e */
[----:B---3--:R-:W-:-:S13]  /*1750*/  FSETP.GEU.AND P1, PT, R20, R19, PT ;  /* 0x000000131400720b */ /* 0x008fda0003f2e000 */
[----:B------:R-:W-:Y:S04]  /*1760*/  @!P1 STG.E desc[UR6][R6.64], R20 ;  /* 0x0000001406009986 */ /* 0x000fe8000c101906 */
[----:B------:R1:W-:Y:S04]  /*1770*/  @!P1 STG.E desc[UR6][R10.64], R23 ;  /* 0x000000170a009986 */ /* 0x0003e8000c101906 */
[----:B------:R-:W3:Y:S04]  /*1780*/  @!P1 LDG.E R19, desc[UR6][R6.64] ;  /* 0x0000000606139981 */ /* 0x000ee8000c1e1900 */
[----:B------:R-:W3:Y:S01]  /*1790*/  LDG.E R4, desc[UR6][R16.64] ;  /* 0x0000000610047981 */ /* 0x000ee2000c1e1900 */
[----:B------:R-:W-:Y:S01]  /*17a0*/  IMAD.WIDE R12, R0, 0x4, R16 ;  /* 0x00000004000c7825 */ /* 0x000fe200078e0210 */
[----:B---3--:R-:W-:-:S13]  /*17b0*/  FSETP.GEU.AND P1, PT, R4, R19, PT ;  /* 0x000000130400720b */ /* 0x008fda0003f2e000 */
[----:B--2---:R-:W-:Y:S01]  /*17c0*/  @!P1 IADD3 R21, PT, PT, R5, 0x5, RZ ;  /* 0x0000000505159810 */ /* 0x004fe20007ffe0ff */
[----:B------:R2:W-:Y:S04]  /*17d0*/  @!P1 STG.E desc[UR6][R6.64], R4 ;  /* 0x0000000406009986 */ /* 0x0005e8000c101906 */
[----:B------:R3:W-:Y:S04]  /*17e0*/  @!P1 STG.E desc[UR6][R10.64], R21 ;  /* 0x000000150a009986 */ /* 0x0007e8000c101906 */
[----:B------:R-:W4:Y:S04]  /*17f0*/  LDG.E R18, desc[UR6][R12.64] ;  /* 0x000000060c127981 */ /* 0x000f28000c1e1900 */
[----:B------:R-:W4:Y:S01]  /*1800*/  @!P1 LDG.E R19, desc[UR6][R6.64] ;  /* 0x0000000606139981 */ /* 0x000f22000c1e1900 */
[----:B------:R-:W-:-:S04]  /*1810*/  IMAD R27, R0, 0x4, R27 ;  /* 0x00000004001b7824 */ /* 0x000fc800078e021b */
[----:B------:R-:W-:Y:S01]  /*1820*/  IMAD.WIDE R14, R27, 0x4, R8 ;  /* 0x000000041b0e7825 */ /* 0x000fe200078e0208 */
[----:B----4-:R-:W-:-:S13]  /*1830*/  FSETP.GEU.AND P1, PT, R18, R19, PT ;  /* 0x000000131200720b */ /* 0x010fda0003f2e000 */
[----:B-1----:R-:W-:Y:S01]  /*1840*/  @!P1 IADD3 R23, PT, PT, R5, 0x6, RZ ;  /* 0x0000000605179810 */ /* 0x002fe20007ffe0ff */
[----:B------:R-:W-:Y:S04]  /*1850*/  @!P1 STG.E desc[UR6][R6.64], R18 ;  /* 0x0000001206009986 */ /* 0x000fe8000c101906 */
[----:B------:R1:W-:Y:S04]  /*1860*/  @!P1 STG.E desc[UR6][R10.64], R23 ;  /* 0x000000170a009986 */ /* 0x0003e8000c101906 */
[----:B------:R-:W4:Y:S04]  /*1870*/  @!P1 LDG.E R19, desc[UR6][R6.64] ;  /* 0x0000000606139981 */ /* 0x000f28000c1e1900 */
[----:B--2---:R-:W4:Y:S01]  /*1880*/  LDG.E R4, desc[UR6][R14.64] ;  /* 0x000000060e047981 */ /* 0x004f22000c1e1900 */
[----:B------:R-:W-:Y:S01]  /*1890*/  IMAD.WIDE R12, R0, 0x4, R14 ;  /* 0x00000004000c7825 */ /* 0x000fe200078e020e */
[----:B----4-:R-:W-:-:S13]  /*18a0*/  FSETP.GEU.AND P1, PT, R4, R19, PT ;  /* 0x000000130400720b */ /* 0x010fda0003f2e000 */
[C---:B---3--:R-:W-:Y:S01]  /*18b0*/  @!P1 IADD3 R21, PT, PT, R5.reuse, 0x7, RZ ;  /* 0x0000000705159810 */ /* 0x048fe20007ffe0ff */
[----:B------:R-:W-:Y:S04]  /*18c0*/  @!P1 STG.E desc[UR6][R6.64], R4 ;  /* 0x0000000406009986 */ /* 0x000fe8000c101906 */
[----:B------:R2:W-:Y:S04]  /*18d0*/  @!P1 STG.E desc[UR6][R10.64], R21 ;  /* 0x000000150a009986 */ /* 0x0005e8000c101906 */
[----:B------:R-:W3:Y:S04]  /*18e0*/  @!P1 LDG.E R19, desc[UR6][R6.64] ;  /* 0x0000000606139981 */ /* 0x000ee8000c1e1900 */
[----:B------:R-:W3:Y:S01]  /*18f0*/  LDG.E R20, desc[UR6][R12.64] ;  /* 0x000000060c147981 */ /* 0x000ee2000c1e1900 */
[----:B-1----:R-:W-:-:S02]  /*1900*/  VIADD R23, R5, 0x8 ;  /* 0x0000000805177836 */ /* 0x002fc40000000000 */
[----:B------:R-:W-:Y:S01]  /*1910*/  IMAD.WIDE R16, R0, 0x4, R12 ;  /* 0x0000000400107825 */ /* 0x000fe200078e020c */
        /* <DEDUP_REMOVED lines=8> */
[----:B------:R-:W-:Y:S04]  /*19a0*/  @!P1 STG.E desc[UR6][R6.64], R18 ;  /* 0x0000001206009986 */ /* 0x000fe8000c101906 */
[----:B------:R2:W-:Y:S04]  /*19b0*/  @!P1 STG.E desc[UR6][R10.64], R21 ;  /* 0x000000150a009986 */ /* 0x0005e8000c101906 */
[----:B------:R-:W3:Y:S04]  /*19c0*/  LDG.E R14, desc[UR6][R14.64] ;  /* 0x000000060e0e7981 */ /* 0x000ee8000c1e1900 */
[----:B------:R-:W3:Y:S01]  /*19d0*/  @!P1 LDG.E R19, desc[UR6][R6.64] ;  /* 0x0000000606139981 */ /* 0x000ee2000c1e1900 */
[----:B------:R-:W-:-:S05]  /*19e0*/  LEA R13, R0, R27, 0x2 ;  /* 0x0000001b000d7211 */ /* 0x000fca00078e10ff */
[----:B------:R-:W-:Y:S01]  /*19f0*/  IMAD.WIDE R16, R13, 0x4, R8 ;  /* 0x000000040d107825 */ /* 0x000fe200078e0208 */
[----:B---3--:R-:W-:-:S13]  /*1a00*/  FSETP.GEU.AND P1, PT, R14, R19, PT ;  /* 0x000000130e00720b */ /* 0x008fda0003f2e000 */
[----:B-1----:R-:W-:Y:S01]  /*1a10*/  @!P1 VIADD R23, R5, 0xa ;  /* 0x0000000a05179836 */ /* 0x002fe20000000000 */
[----:B------:R-:W-:Y:S04]  /*1a20*/  @!P1 STG.E desc[UR6][R6.64], R14 ;  /* 0x0000000e06009986 */ /* 0x000fe8000c101906 */
[----:B------:R1:W-:Y:S04]  /*1a30*/  @!P1 STG.E desc[UR6][R10.64], R23 ;  /* 0x000000170a009986 */ /* 0x0003e8000c101906 */
[----:B------:R-:W3:Y:S04]  /*1a40*/  @!P1 LDG.E R19, desc[UR6][R6.64] ;  /* 0x0000000606139981 */ /* 0x000ee8000c1e1900 */
[----:B------:R-:W3:Y:S01]  /*1a50*/  LDG.E R4, desc[UR6][R16.64] ;  /* 0x0000000610047981 */ /* 0x000ee2000c1e1900 */
[----:B--2---:R-:W-:Y:S01]  /*1a60*/  IMAD.WIDE R20, R0, 0x4, R16 ;  /* 0x0000000400147825 */ /* 0x004fe200078e0210 */
[----:B---3--:R-:W-:-:S13]  /*1a70*/  FSETP.GEU.AND P1, PT, R4, R19, PT ;  /* 0x000000130400720b */ /* 0x008fda0003f2e000 */
[C---:B------:R-:W-:Y:S01]  /*1a80*/  @!P1 IADD3 R15, PT, PT, R5.reuse, 0xb, RZ ;  /* 0x0000000b050f9810 */ /* 0x040fe20007ffe0ff */
[----:B------:R-:W-:Y:S04]  /*1a90*/  @!P1 STG.E desc[UR6][R6.64], R4 ;  /* 0x0000000406009986 */ /* 0x000fe8000c101906 */
[----:B------:R2:W-:Y:S04]  /*1aa0*/  @!P1 STG.E desc[UR6][R10.64], R15 ;  /* 0x0000000f0a009986 */ /* 0x0005e8000c101906 */
[----:B------:R-:W3:Y:S04]  /*1ab0*/  @!P1 LDG.E R19, desc[UR6][R6.64] ;  /* 0x0000000606139981 */ /* 0x000ee8000c1e1900 */
[----:B------:R-:W3:Y:S01]  /*1ac0*/  LDG.E R12, desc[UR6][R20.64] ;  /* 0x00000006140c7981 */ /* 0x000ee2000c1e1900 */
[----:B------:R-:W-:Y:S01]  /*1ad0*/  IADD3 R25, PT, PT, R5, 0xc, RZ ;  /* 0x0000000c05197810 */ /* 0x000fe20007ffe0ff */
[----:B-1----:R-:W-:Y:S01]  /*1ae0*/  IMAD.WIDE R22, R0, 0x4, R20 ;  /* 0x0000000400167825 */ /* 0x002fe200078e0214 */
[----:B---3--:R-:W-:-:S13]  /*1af0*/  FSETP.GEU.AND P1, PT, R12, R19, PT ;  /* 0x000000130c00720b */ /* 0x008fda0003f2e000 */
[----:B------:R3:W-:Y:S04]  /*1b00*/  @!P1 STG.E desc[UR6][R6.64], R12 ;  /* 0x0000000c06009986 */ /* 0x0007e8000c101906 */
[----:B------:R3:W-:Y:S04]  /*1b10*/  @!P1 STG.E desc[UR6][R10.64], R25 ;  /* 0x000000190a009986 */ /* 0x0007e8000c101906 */
[----:B------:R-:W4:Y:S04]  /*1b20*/  @!P1 LDG.E R19, desc[UR6][R6.64] ;  /* 0x0000000606139981 */ /* 0x000f28000c1e1900 */
[----:B------:R-:W4:Y:S01]  /*1b30*/  LDG.E R16, desc[UR6][R22.64] ;  /* 0x0000000616107981 */ /* 0x000f22000c1e1900 */
[----:B--2---:R-:W-:Y:S01]  /*1b40*/  IMAD.WIDE R14, R0, 0x4, R22 ;  /* 0x00000004000e7825 */ /* 0x004fe200078e0216 */
[----:B----4-:R-:W-:-:S13]  /*1b50*/  FSETP.GEU.AND P1, PT, R16, R19, PT ;  /* 0x000000131000720b */ /* 0x010fda0003f2e000 */
[----:B------:R-:W-:Y:S01]  /*1b60*/  @!P1 VIADD R17, R5, 0xd ;  /* 0x0000000d05119836 */ /* 0x000fe20000000000 */
[----:B------:R3:W-:Y:S04]  /*1b70*/  @!P1 STG.E desc[UR6][R6.64], R16 ;  /* 0x0000001006009986 */ /* 0x0007e8000c101906 */
[----:B------:R3:W-:Y:S04]  /*1b80*/  @!P1 STG.E desc[UR6][R10.64], R17 ;  /* 0x000000110a009986 */ /* 0x0007e8000c101906 */
[----:B------:R-:W2:Y:S04]  /*1b90*/  LDG.E R14, desc[UR6][R14.64] ;  /* 0x000000060e0e7981 */ /* 0x000ea8000c1e1900 */
[----:B------:R-:W2:Y:S01]  /*1ba0*/  @!P1 LDG.E R19, desc[UR6][R6.64] ;  /* 0x0000000606139981 */ /* 0x000ea2000c1e1900 */
[----:B------:R-:W-:Y:S01]  /*1bb0*/  IADD3 R3, PT, PT, R3, 0x10, RZ ;  /* 0x0000001003037810 */ /* 0x000fe20007ffe0ff */
[----:B------:R-:W-:Y:S01]  /*1bc0*/  IMAD R13, R0, 0x4, R13 ;  /* 0x00000004000d7824 */ /* 0x000fe200078e020d */
[----:B--2---:R-:W-:-:S13]  /*1bd0*/  FSETP.GEU.AND P1, PT, R14, R19, PT ;  /* 0x000000130e00720b */ /* 0x004fda0003f2e000 */
[----:B------:R-:W-:Y:S01]  /*1be0*/  @!P1 IADD3 R21, PT, PT, R5, 0xe, RZ ;  /* 0x0000000e05159810 */ /* 0x000fe20007ffe0ff */
[----:B------:R3:W-:Y:S04]  /*1bf0*/  @!P1 STG.E desc[UR6][R6.64], R14 ;  /* 0x0000000e06009986 */ /* 0x0007e8000c101906 */
[----:B------:R3:W-:Y:S04]  /*1c00*/  @!P1 STG.E desc[UR6][R10.64], R21 ;  /* 0x000000150a009986 */ /* 0x0007e8000c101906 */
[----:B------:R3:W5:Y:S01]  /*1c10*/  @!P1 LDG.E R19, desc[UR6][R6.64] ;  /* 0x0000000606139981 */ /* 0x000762000c1e1900 */
[----:B------:R-:W-:-:S02]  /*1c20*/  ISETP.GE.AND P1, PT, R3, -0xc, PT ;  /* 0xfffffff40300780c */ /* 0x000fc40003f26270 */
[----:B------:R-:W-:-:S11]  /*1c30*/  IADD3 R5, PT, PT, R5, 0x10, RZ ;  /* 0x0000001005057810 */ /* 0x000fd60007ffe0ff */
[----:B---3--:R-:W-:Y:S05]  /*1c40*/  @!P1 BRA `(.L_x_33) ;  /* 0xfffffff800209947 */ /* 0x008fea000383ffff */
.L_x_32:
[----:B------:R-:W-:-:S04]  /*1c50*/  IADD3 R4, PT, PT, -R3, RZ, RZ ;  /* 0x000000ff03047210 */ /* 0x000fc80007ffe1ff */
[----:B------:R-:W-:-:S13]  /*1c60*/  ISETP.GT.AND P1, PT, R4, 0x4, PT ;  /* 0x000000040400780c */ /* 0x000fda0003f24270 */
[----:B------:R-:W-:Y:S05]  /*1c70*/  @!P1 BRA `(.L_x_34) ;  /* 0x0000000000f49947 */ /* 0x000fea0003800000 */
[----:B------:R-:W-:-:S05]  /*1c80*/  IMAD.WIDE R14, R13, 0x4, R8 ;  /* 0x000000040d0e7825 */ /* 0x000fca00078e0208 */
[----:B------:R-:W2:Y:S01]  /*1c90*/  LDG.E R4, desc[UR6][R14.64] ;  /* 0x000000060e047981 */ /* 0x000ea2000c1e1900 */
[----:B------:R-:W-:Y:S01]  /*1ca0*/  IMAD.WIDE R16, R0, 0x4, R14 ;  /* 0x0000000400107825 */ /* 0x000fe200078e020e */
[----:B--2--5:R-:W-:-:S13]  /*1cb0*/  FSETP.GEU.AND P0, PT, R4, R19, PT ;  /* 0x000000130400720b */ /* 0x024fda0003f0e000 */
[----:B------:R-:W-:Y:S01]  /*1cc0*/  @!P0 VIADD R23, R5, 0xffffffff ;  /* 0xffffffff05178836 */ /* 0x000fe20000000000 */
[----:B------:R1:W-:Y:S04]  /*1cd0*/  @!P0 STG.E desc[UR6][R6.64], R4 ;  /* 0x0000000406008986 */ /* 0x0003e8000c101906 */
[----:B------:R2:W-:Y:S04]  /*1ce0*/  @!P0 STG.E desc[UR6][R10.64], R23 ;  /* 0x000000170a008986 */ /* 0x0005e8000c101906 */
[----:B------:R-:W3:Y:S04]  /*1cf0*/  @!P0 LDG.E R19, desc[UR6][R6.64] ;  /* 0x0000000606138981 */ /* 0x000ee8000c1e1900 */
[----:B------:R-:W3:Y:S01]  /*1d00*/  LDG.E R12, desc[UR6][R16.64] ;  /* 0x00000006100c7981 */ /* 0x000ee2000c1e1900 */
[----:B------:R-:W-:Y:S01]  /*1d10*/  IMAD.WIDE R20, R0, 0x4, R16 ;  /* 0x0000000400147825 */ /* 0x000fe200078e0210 */
[----:B---3--:R-:W-:-:S13]  /*1d20*/  FSETP.GEU.AND P0, PT, R12, R19, PT ;  /* 0x000000130c00720b */ /* 0x008fda0003f0e000 */
[----:B------:R3:W-:Y:S04]  /*1d30*/  @!P0 STG.E desc[UR6][R6.64], R12 ;  /* 0x0000000c06008986 */ /* 0x0007e8000c101906 */
[----:B------:R-:W-:Y:S04]  /*1d40*/  @!P0 STG.E desc[UR6][R10.64], R5 ;  /* 0x000000050a008986 */ /* 0x000fe8000c101906 */
[----:B------:R-:W4:Y:S04]  /*1d50*/  @!P0 LDG.E R19, desc[UR6][R6.64] ;  /* 0x0000000606138981 */ /* 0x000f28000c1e1900 */
[----:B------:R-:W4:Y:S01]  /*1d60*/  LDG.E R18, desc[UR6][R20.64] ;  /* 0x0000000614127981 */ /* 0x000f22000c1e1900 */
[----:B------:R-:W-:Y:S01]  /*1d70*/  IMAD.WIDE R14, R0, 0x4, R20 ;  /* 0x00000004000e7825 */ /* 0x000fe200078e0214 */
[----:B----4-:R-:W-:-:S13]  /*1d80*/  FSETP.GEU.AND P0, PT, R18, R19, PT ;  /* 0x000000131200720b */ /* 0x010fda0003f0e000 */
[----:B------:R-:W-:Y:S01]  /*1d90*/  @!P0 IADD3 R25, PT, PT, R5, 0x1, RZ ;  /* 0x0000000105198810 */ /* 0x000fe20007ffe0ff */
[----:B------:R-:W-:Y:S04]  /*1da0*/  @!P0 STG.E desc[UR6][R6.64], R18 ;  /* 0x0000001206008986 */ /* 0x000fe8000c101906 */
[----:B------:R4:W-:Y:S04]  /*1db0*/  @!P0 STG.E desc[UR6][R10.64], R25 ;  /* 0x000000190a008986 */ /* 0x0009e8000c101906 */
[----:B-1----:R-:W2:Y:S04]  /*1dc0*/  LDG.E R4, desc[UR6][R14.64] ;  /* 0x000000060e047981 */ /* 0x002ea8000c1e1900 */
[----:B------:R-:W2:Y:S01]  /*1dd0*/  @!P0 LDG.E R19, desc[UR6][R6.64] ;  /* 0x0000000606138981 */ /* 0x000ea2000c1e1900 */
[----:B------:R-:W-:-:S05]  /*1de0*/  LEA R13, R0, R13, 0x2 ;  /* 0x0000000d000d7211 */ /* 0x000fca00078e10ff */
[----:B------:R-:W-:Y:S01]  /*1df0*/  IMAD.WIDE R16, R13, 0x4, R8 ;  /* 0x000000040d107825 */ /* 0x000fe200078e0208 */
[----:B--2---:R-:W-:-:S13]  /*1e00*/  FSETP.GEU.AND P0, PT, R4, R19, PT ;  /* 0x000000130400720b */ /* 0x004fda0003f0e000 */
[----:B------:R-:W-:Y:S01]  /*1e10*/  @!P0 VIADD R23, R5, 0x2 ;  /* 0x0000000205178836 */ /* 0x000fe20000000000 */
[----:B------:R-:W-:Y:S04]  /*1e20*/  @!P0 STG.E desc[UR6][R6.64], R4 ;  /* 0x0000000406008986 */ /* 0x000fe8000c101906 */
[----:B------:R1:W-:Y:S04]  /*1e30*/  @!P0 STG.E desc[UR6][R10.64], R23 ;  /* 0x000000170a008986 */ /* 0x0003e8000c101906 */
[----:B------:R-:W2:Y:S04]  /*1e40*/  @!P0 LDG.E R19, desc[UR6][R6.64] ;  /* 0x0000000606138981 */ /* 0x000ea8000c1e1900 */
[----:B---3--:R-:W2:Y:S01]  /*1e50*/  LDG.E R12, desc[UR6][R16.64] ;  /* 0x00000006100c7981 */ /* 0x008ea2000c1e1900 */
[----:B------:R-:W-:Y:S01]  /*1e60*/  IMAD.WIDE R14, R0, 0x4, R16 ;  /* 0x00000004000e7825 */ /* 0x000fe200078e0210 */
[----:B--2---:R-:W-:-:S13]  /*1e70*/  FSETP.GEU.AND P0, PT, R12, R19, PT ;  /* 0x000000130c00720b */ /* 0x004fda0003f0e000 */
[C---:B----4-:R-:W-:Y:S01]  /*1e80*/  @!P0 IADD3 R25, PT, PT, R5.reuse, 0x3, RZ ;  /* 0x0000000305198810 */ /* 0x050fe20007ffe0ff */
[----:B------:R2:W-:Y:S04]  /*1e90*/  @!P0 STG.E desc[UR6][R6.64], R12 ;  /* 0x0000000c06008986 */ /* 0x0005e8000c101906 */
[----:B------:R2:W-:Y:S04]  /*1ea0*/  @!P0 STG.E desc[UR6][R10.64], R25 ;  /* 0x000000190a008986 */ /* 0x0005e8000c101906 */
[----:B------:R-:W3:Y:S04]  /*1eb0*/  @!P0 LDG.E R19, desc[UR6][R6.64] ;  /* 0x0000000606138981 */ /* 0x000ee8000c1e1900 */
[----:B------:R-:W3:Y:S01]  /*1ec0*/  LDG.E R18, desc[UR6][R14.64] ;  /* 0x000000060e127981 */ /* 0x000ee2000c1e1900 */
[----:B-1----:R-:W-:Y:S01]  /*1ed0*/  IADD3 R23, PT, PT, R5, 0x4, RZ ;  /* 0x0000000405177810 */ /* 0x002fe20007ffe0ff */
[----:B------:R-:W-:Y:S01]  /*1ee0*/  IMAD.WIDE R20, R0, 0x4, R14 ;  /* 0x0000000400147825 */ /* 0x000fe200078e020e */
[----:B---3--:R-:W-:-:S13]  /*1ef0*/  FSETP.GEU.AND P0, PT, R18, R19, PT ;  /* 0x000000131200720b */ /* 0x008fda0003f0e000 */
[----:B------:R2:W-:Y:S04]  /*1f00*/  @!P0 STG.E desc[UR6][R6.64], R18 ;  /* 0x0000001206008986 */ /* 0x0005e8000c101906 */
[----:B------:R2:W-:Y:S04]  /*1f10*/  @!P0 STG.E desc[UR6][R10.64], R23 ;  /* 0x000000170a008986 */ /* 0x0005e8000c101906 */
[----:B------:R-:W3:Y:S04]  /*1f20*/  @!P0 LDG.E R19, desc[UR6][R6.64] ;  /* 0x0000000606138981 */ /* 0x000ee8000c1e1900 */
[----:B------:R-:W3:Y:S01]  /*1f30*/  LDG.E R16, desc[UR6][R20.64] ;  /* 0x0000000614107981 */ /* 0x000ee2000c1e1900 */
[----:B------:R-:W-:Y:S01]  /*1f40*/  IMAD.WIDE R4, R0, 0x4, R20 ;  /* 0x0000000400047825 */ /* 0x000fe200078e0214 */
[----:B---3--:R-:W-:-:S13]  /*1f50*/  FSETP.GEU.AND P0, PT, R16, R19, PT ;  /* 0x000000131000720b */ /* 0x008fda0003f0e000 */
[----:B------:R-:W-:Y:S01]  /*1f60*/  @!P0 VIADD R17, R23, 0x1 ;  /* 0x0000000117118836 */ /* 0x000fe20000000000 */
[----:B------:R2:W-:Y:S04]  /*1f70*/  @!P0 STG.E desc[UR6][R6.64], R16 ;  /* 0x0000001006008986 */ /* 0x0005e8000c101906 */
[----:B------:R2:W-:Y:S04]  /*1f80*/  @!P0 STG.E desc[UR6][R10.64], R17 ;  /* 0x000000110a008986 */ /* 0x0005e8000c101906 */
[----:B------:R1:W3:Y:S04]  /*1f90*/  LDG.E R4, desc[UR6][R4.64] ;  /* 0x0000000604047981 */ /* 0x0002e8000c1e1900 */
[----:B------:R-:W3:Y:S01]  /*1fa0*/  @!P0 LDG.E R19, desc[UR6][R6.64] ;  /* 0x0000000606138981 */ /* 0x000ee2000c1e1900 */
[----:B------:R-:W-:Y:S01]  /*1fb0*/  IADD3 R3, PT, PT, R3, 0x4, RZ ;  /* 0x0000000403037810 */ /* 0x000fe20007ffe0ff */
[----:B------:R-:W-:-:S03]  /*1fc0*/  IMAD R13, R0, 0x4, R13 ;  /* 0x00000004000d7824 */ /* 0x000fc600078e020d */
[----:B------:R-:W-:Y:S02]  /*1fd0*/  IADD3 R3, PT, PT, R3, 0x4, RZ ;  /* 0x0000000403037810 */ /* 0x000fe40007ffe0ff */
[----:B-1----:R-:W-:Y:S02]  /*1fe0*/  IADD3 R5, PT, PT, R23, 0x4, RZ ;  /* 0x0000000417057810 */ /* 0x002fe40007ffe0ff */
[----:B---3--:R-:W-:-:S13]  /*1ff0*/  FSETP.GEU.AND P0, PT, R4, R19, PT ;  /* 0x000000130400720b */ /* 0x008fda0003f0e000 */
[----:B------:R-:W-:Y:S01]  /*2000*/  @!P0 IADD3 R15, PT, PT, R23, 0x2, RZ ;  /* 0x00000002170f8810 */ /* 0x000fe20007ffe0ff */
[----:B------:R2:W-:Y:S04]  /*2010*/  @!P0 STG.E desc[UR6][R6.64], R4 ;  /* 0x0000000406008986 */ /* 0x0005e8000c101906 */
[----:B------:R2:W-:Y:S04]  /*2020*/  @!P0 STG.E desc[UR6][R10.64], R15 ;  /* 0x0000000f0a008986 */ /* 0x0005e8000c101906 */
[----:B------:R2:W5:Y:S01]  /*2030*/  @!P0 LDG.E R19, desc[UR6][R6.64] ;  /* 0x0000000606138981 */ /* 0x000562000c1e1900 */
[----:B------:R-:W-:-:S13]  /*2040*/  PLOP3.LUT P0, PT, PT, PT, PT, 0x8, 0x80 ;  /* 0x000000000080781c */ /* 0x000fda0003f0e170 */
.L_x_34:
[----:B------:R-:W-:-:S13]  /*2050*/  ISETP.NE.OR P0, PT, R3, RZ, P0 ;  /* 0x000000ff0300720c */ /* 0x000fda0000705670 */
[----:B------:R-:W-:Y:S05]  /*2060*/  @!P0 EXIT ;  /* 0x000000000000894d */ /* 0x000fea0003800000 */
.L_x_31:
[----:B--2---:R-:W-:-:S05]  /*2070*/  IMAD.WIDE R14, R13, 0x4, R8 ;  /* 0x000000040d0e7825 */ /* 0x004fca00078e0208 */
[----:B------:R-:W2:Y:S01]  /*2080*/  LDG.E R0, desc[UR6][R14.64] ;  /* 0x000000060e007981 */ /* 0x000ea2000c1e1900 */
[----:B0-----:R-:W-:Y:S01]  /*2090*/  IMAD.WIDE R16, R2, 0x4, R14 ;  /* 0x0000000402107825 */ /* 0x001fe200078e020e */
[----:B--2--5:R-:W-:-:S13]  /*20a0*/  FSETP.GEU.AND P0, PT, R0, R19, PT ;  /* 0x000000130000720b */ /* 0x024fda0003f0e000 */
[----:B------:R-:W-:Y:S01]  /*20b0*/  @!P0 VIADD R23, R5, 0xffffffff ;  /* 0xffffffff05178836 */ /* 0x000fe20000000000 */
[----:B------:R-:W-:Y:S04]  /*20c0*/  @!P0 STG.E desc[UR6][R6.64], R0 ;  /* 0x0000000006008986 */ /* 0x000fe8000c101906 */
[----:B------:R-:W-:Y:S04]  /*20d0*/  @!P0 STG.E desc[UR6][R10.64], R23 ;  /* 0x000000170a008986 */ /* 0x000fe8000c101906 */
[----:B------:R-:W2:Y:S04]  /*20e0*/  @!P0 LDG.E R19, desc[UR6][R6.64] ;  /* 0x0000000606138981 */ /* 0x000ea8000c1e1900 */
[----:B------:R-:W2:Y:S01]  /*20f0*/  LDG.E R4, desc[UR6][R16.64] ;  /* 0x0000000610047981 */ /* 0x000ea2000c1e1900 */
[----:B------:R-:W-:Y:S01]  /*2100*/  IMAD.WIDE R20, R2, 0x4, R16 ;  /* 0x0000000402147825 */ /* 0x000fe200078e0210 */
[----:B--2---:R-:W-:-:S13]  /*2110*/  FSETP.GEU.AND P0, PT, R4, R19, PT ;  /* 0x000000130400720b */ /* 0x004fda0003f0e000 */
[----:B------:R-:W-:Y:S04]  /*2120*/  @!P0 STG.E desc[UR6][R6.64], R4 ;  /* 0x0000000406008986 */ /* 0x000fe8000c101906 */
[----:B------:R0:W-:Y:S04]  /*2130*/  @!P0 STG.E desc[UR6][R10.64], R5 ;  /* 0x000000050a008986 */ /* 0x0001e8000c101906 */
[----:B------:R-:W2:Y:S04]  /*2140*/  @!P0 LDG.E R19, desc[UR6][R6.64] ;  /* 0x0000000606138981 */ /* 0x000ea8000c1e1900 */
[----:B------:R-:W2:Y:S01]  /*2150*/  LDG.E R12, desc[UR6][R20.64] ;  /* 0x00000006140c7981 */ /* 0x000ea2000c1e1900 */
[----:B------:R-:W-:Y:S01]  /*2160*/  IMAD.WIDE R14, R2, 0x4, R20 ;  /* 0x00000004020e7825 */ /* 0x000fe200078e0214 */
[----:B--2---:R-:W-:-:S13]  /*2170*/  FSETP.GEU.AND P0, PT, R12, R19, PT ;  /* 0x000000130c00720b */ /* 0x004fda0003f0e000 */
[----:B------:R-:W-:Y:S01]  /*2180*/  @!P0 IADD3 R25, PT, PT, R5, 0x1, RZ ;  /* 0x0000000105198810 */ /* 0x000fe20007ffe0ff */
[----:B------:R1:W-:Y:S04]  /*2190*/  @!P0 STG.E desc[UR6][R6.64], R12 ;  /* 0x0000000c06008986 */ /* 0x0003e8000c101906 */
[----:B------:R1:W-:Y:S04]  /*21a0*/  @!P0 STG.E desc[UR6][R10.64], R25 ;  /* 0x000000190a008986 */ /* 0x0003e8000c101906 */
[----:B------:R-:W2:Y:S04]  /*21b0*/  LDG.E R14, desc[UR6][R14.64] ;  /* 0x000000060e0e7981 */ /* 0x000ea8000c1e1900 */
[----:B------:R-:W2:Y:S01]  /*21c0*/  @!P0 LDG.E R19, desc[UR6][R6.64] ;  /* 0x0000000606138981 */ /* 0x000ea2000c1e1900 */
[----:B------:R-:W-:Y:S01]  /*21d0*/  VIADD R3, R3, 0x4 ;  /* 0x0000000403037836 */ /* 0x000fe20000000000 */
[----:B------:R-:W-:-:S02]  /*21e0*/  LEA R13, R2, R13, 0x2 ;  /* 0x0000000d020d7211 */ /* 0x000fc400078e10ff */
[----:B--2---:R-:W-:-:S13]  /*21f0*/  FSETP.GEU.AND P0, PT, R14, R19, PT ;  /* 0x000000130e00720b */ /* 0x004fda0003f0e000 */
[----:B------:R-:W-:Y:S01]  /*2200*/  @!P0 IADD3 R17, PT, PT, R5, 0x2, RZ ;  /* 0x0000000205118810 */ /* 0x000fe20007ffe0ff */
[----:B------:R1:W-:Y:S04]  /*2210*/  @!P0 STG.E desc[UR6][R6.64], R14 ;  /* 0x0000000e06008986 */ /* 0x0003e8000c101906 */
[----:B------:R1:W-:Y:S04]  /*2220*/  @!P0 STG.E desc[UR6][R10.64], R17 ;  /* 0x000000110a008986 */ /* 0x0003e8000c101906 */
[----:B------:R1:W5:Y:S01]  /*2230*/  @!P0 LDG.E R19, desc[UR6][R6.64] ;  /* 0x0000000606138981 */ /* 0x000362000c1e1900 */
[----:B------:R-:W-:-:S02]  /*2240*/  ISETP.NE.AND P0, PT, R3, RZ, PT ;  /* 0x000000ff0300720c */ /* 0x000fc40003f05270 */
[----:B0-----:R-:W-:-:S11]  /*2250*/  IADD3 R5, PT, PT, R5, 0x4, RZ ;  /* 0x0000000405057810 */ /* 0x001fd60007ffe0ff */
[----:B-1----:R-:W-:Y:S05]  /*2260*/  @P0 BRA `(.L_x_31) ;  /* 0xfffffffc00800947 */ /* 0x002fea000383ffff */
[----:B------:R-:W-:Y:S05]  /*2270*/  EXIT ;  /* 0x000000000000794d */ /* 0x000fea0003800000 */
.L_x_35:
        /* <DEDUP_REMOVED lines=16> */
.L_x_48:


//--------------------- .text._Z23cuComputeDistanceGlobalPfiS_iiS_ --------------------------
	.section	.text._Z23cuComputeDistanceGlobalPfiS_iiS_,"ax",@progbits
	.align	128
        .global         _Z23cuComputeDistanceGlobalPfiS_iiS_
        .type           _Z23cuComputeDistanceGlobalPfiS_iiS_,@function
        .size           _Z23cuComputeDistanceGlobalPfiS_iiS_,(.L_x_49 - _Z23cuComputeDistanceGlobalPfiS_iiS_)
        .other          _Z23cuComputeDistanceGlobalPfiS_iiS_,@"STO_CUDA_ENTRY STV_DEFAULT"
_Z23cuComputeDistanceGlobalPfiS_iiS_:
.text._Z23cuComputeDistanceGlobalPfiS_iiS_:
[----:B------:R-:W-:Y:S01]  /*0000*/  LDC R1, c[0x0][0x37c] ;  /* 0x0000df00ff017b82 */ /* 0x000fe20000000800 */
[----:B------:R-:W0:Y:S07]  /*0010*/  S2R R4, SR_CTAID.Y ;  /* 0x0000000000047919 */ /* 0x000e2e0000002600 */
[----:B------:R-:W1:Y:S01]  /*0020*/  LDC.64 R8, c[0x0][0x398] ;  /* 0x0000e600ff087b82 */ /* 0x000e620000000a00 */
[----:B------:R-:W2:Y:S01]  /*0030*/  LDCU UR4, c[0x0][0x388] ;  /* 0x00007100ff0477ac */ /* 0x000ea20008000800 */
[----:B------:R-:W-:Y:S01]  /*0040*/  IMAD.MOV.U32 R12, RZ, RZ, RZ ;  /* 0x000000ffff0c7224 */ /* 0x000fe200078e00ff */
[----:B------:R-:W3:Y:S01]  /*0050*/  S2R R5, SR_CTAID.X ;  /* 0x0000000000057919 */ /* 0x000ee20000002500 */
[----:B------:R-:W4:Y:S01]  /*0060*/  LDCU.64 UR6, c[0x0][0x358] ;  /* 0x00006b00ff0677ac */ /* 0x000f220008000a00 */
[----:B------:R-:W5:Y:S03]  /*0070*/  S2R R10, SR_TID.X ;  /* 0x00000000000a7919 */ /* 0x000f660000002100 */
[----:B------:R-:W4:Y:S01]  /*0080*/  S2UR UR5, SR_CgaCtaId ;  /* 0x00000000000579c3 */ /* 0x000f220000008800 */
[----:B------:R-:W5:Y:S01]  /*0090*/  S2R R11, SR_TID.Y ;  /* 0x00000000000b7919 */ /* 0x000f620000002200 */
[----:B--2---:R-:W-:Y:S01]  /*00a0*/  IMAD.U32 R0, RZ, RZ, UR4 ;  /* 0x00000004ff007e24 */ /* 0x004fe2000f8e00ff */
[----:B------:R-:W-:Y:S01]  /*00b0*/  UMOV UR4, 0x400 ;  /* 0x0000040000047882 */ /* 0x000fe20000000000 */
[----:B-1----:R-:W-:-:S03]  /*00c0*/  VIADD R9, R9, 0xffffffff ;  /* 0xffffffff09097836 */ /* 0x002fc60000000000 */
[----:B------:R-:W-:Y:S01]  /*00d0*/  SHF.L.U32 R6, R0, 0x4, RZ ;  /* 0x0000000400067819 */ /* 0x000fe200000006ff */
[----:B------:R-:W-:Y:S02]  /*00e0*/  IMAD.SHL.U32 R7, R8, 0x10, RZ ;  /* 0x0000001008077824 */ /* 0x000fe400078e00ff */
[----:B------:R-:W-:Y:S02]  /*00f0*/  IMAD R9, R9, R0, RZ ;  /* 0x0000000009097224 */ /* 0x000fe400078e02ff */
[----:B0-----:R-:W-:Y:S01]  /*0100*/  IMAD.SHL.U32 R4, R4, 0x10, RZ ;  /* 0x0000001004047824 */ /* 0x001fe200078e00ff */
[----:B----4-:R-:W-:Y:S02]  /*0110*/  ULEA UR8, UR5, UR4, 0x18 ;  /* 0x0000000405087291 */ /* 0x010fe4000f8ec0ff */
[----:B------:R-:W-:Y:S01]  /*0120*/  ISETP.GE.AND P0, PT, R9, RZ, PT ;  /* 0x000000ff0900720c */ /* 0x000fe20003f06270 */
[----:B---3--:R-:W-:Y:S02]  /*0130*/  IMAD.SHL.U32 R5, R5, 0x10, RZ ;  /* 0x0000001005057824 */ /* 0x008fe400078e00ff */
[----:B------:R-:W-:-:S02]  /*0140*/  IMAD.IADD R2, R4, 0x1, R9 ;  /* 0x0000000104027824 */ /* 0x000fc400078e0209 */
[----:B-----5:R-:W-:Y:S02]  /*0150*/  IMAD.IADD R13, R5, 0x1, R10 ;  /* 0x00000001050d7824 */ /* 0x020fe400078e020a */
[----:B------:R0:W-:Y:S01]  /*0160*/  STS.128 [UR8+0x800], R4 ;  /* 0x00080004ff007988 */ /* 0x0001e20008000c08 */
[----:B------:R-:W-:-:S03]  /*0170*/  IMAD.IADD R9, R4, 0x1, R11 ;  /* 0x0000000104097824 */ /* 0x000fc600078e020b */
[----:B------:R0:W-:Y:S02]  /*0180*/  STS [UR8+0x810], R2 ;  /* 0x00081002ff007988 */ /* 0x0001e40008000808 */
[----:B------:R-:W-:Y:S05]  /*0190*/  @!P0 BRA `(.L_x_36) ;  /* 0x00000008007c8947 */ /* 0x000fea0003800000 */
[----:B0-----:R-:W-:Y:S01]  /*01a0*/  IABS R6, R0 ;  /* 0x0000000000067213 */ /* 0x001fe20000000000 */
[----:B------:R-:W0:Y:S01]  /*01b0*/  LDC R14, c[0x0][0x388] ;  /* 0x0000e200ff0e7b82 */ /* 0x000e220000000800 */
[----:B------:R-:W-:Y:S01]  /*01c0*/  IMAD.MOV.U32 R7, RZ, RZ, R4 ;  /* 0x000000ffff077224 */ /* 0x000fe200078e0004 */
[----:B------:R-:W-:Y:S01]  /*01d0*/  UIADD3 UR4, UPT, UPT, UR4, 0x400, URZ ;  /* 0x0000040004047890 */ /* 0x000fe2000fffe0ff */
[----:B------:R-:W1:Y:S01]  /*01e0*/  I2F.RP R12, R6 ;  /* 0x00000006000c7306 */ /* 0x000e620000209400 */
[----:B------:R-:W-:Y:S01]  /*01f0*/  LEA R21, R11, UR8, 0x6 ;  /* 0x000000080b157c11 */ /* 0x000fe2000f8e30ff */
[----:B------:R-:W-:Y:S01]  /*0200*/  IMAD.IADD R15, R7, 0x1, R10 ;  /* 0x00000001070f7824 */ /* 0x000fe200078e020a */
[----:B------:R-:W-:Y:S01]  /*0210*/  ULEA UR4, UR5, UR4, 0x18 ;  /* 0x0000000405047291 */ /* 0x000fe2000f8ec0ff */
[----:B------:R-:W-:Y:S01]  /*0220*/  ISETP.GE.AND P0, PT, R13, R8, PT ;  /* 0x000000080d00720c */ /* 0x000fe20003f06270 */
[----:B------:R-:W2:Y:S01]  /*0230*/  LDC.64 R2, c[0x0][0x380] ;  /* 0x0000e000ff027b82 */ /* 0x000ea20000000a00 */
[----:B------:R-:W-:Y:S01]  /*0240*/  IMAD.MOV.U32 R16, RZ, RZ, R5 ;  /* 0x000000ffff107224 */ /* 0x000fe200078e0005 */
[----:B------:R-:W-:Y:S01]  /*0250*/  ISETP.GE.AND P1, PT, R15, R0, PT ;  /* 0x000000000f00720c */ /* 0x000fe20003f26270 */
[----:B------:R-:W3:Y:S01]  /*0260*/  LDCU UR10, c[0x0][0x398] ;  /* 0x00007300ff0a77ac */ /* 0x000ee20008000800 */
[----:B------:R-:W-:-:S02]  /*0270*/  LEA R20, R10, UR4, 0x2 ;  /* 0x000000040a147c11 */ /* 0x000fc4000f8e10ff */
[----:B------:R-:W-:Y:S01]  /*0280*/  ISETP.LT.AND P0, PT, R9, R0, !P0 ;  /* 0x000000000900720c */ /* 0x000fe20004701270 */
[----:B------:R-:W4:Y:S01]  /*0290*/  LDCU UR9, c[0x0][0x39c] ;  /* 0x00007380ff0977ac */ /* 0x000f220008000800 */
[----:B-1----:R-:W1:Y:S02]  /*02a0*/  MUFU.RCP R12, R12 ;  /* 0x0000000c000c7308 */ /* 0x002e640000001000 */
[----:B-1----:R-:W-:Y:S01]  /*02b0*/  IADD3 R18, PT, PT, R12, 0xffffffe, RZ ;  /* 0x0ffffffe0c127810 */ /* 0x002fe20007ffe0ff */
[----:B------:R-:W-:-:S05]  /*02c0*/  IMAD.MOV.U32 R12, RZ, RZ, RZ ;  /* 0x000000ffff0c7224 */ /* 0x000fca00078e00ff */
[----:B------:R1:W5:Y:S02]  /*02d0*/  F2I.FTZ.U32.TRUNC.NTZ R19, R18 ;  /* 0x0000001200137305 */ /* 0x000364000021f000 */
[----:B-1----:R-:W-:Y:S02]  /*02e0*/  HFMA2 R18, -RZ, RZ, 0, 0 ;  /* 0x00000000ff127431 */ /* 0x002fe400000001ff */
[----:B-----5:R-:W-:-:S04]  /*02f0*/  IMAD.MOV R17, RZ, RZ, -R19 ;  /* 0x000000ffff117224 */ /* 0x020fc800078e0a13 */
[----:B------:R-:W-:Y:S02]  /*0300*/  IMAD R15, R17, R6, RZ ;  /* 0x00000006110f7224 */ /* 0x000fe400078e02ff */
[----:B------:R-:W-:Y:S02]  /*0310*/  IMAD R17, R11, R8, R10 ;  /* 0x000000080b117224 */ /* 0x000fe400078e020a */
[----:B------:R-:W-:-:S04]  /*0320*/  IMAD.HI.U32 R15, R19, R15, R18 ;  /* 0x0000000f130f7227 */ /* 0x000fc800078e0012 */
[--C-:B------:R-:W-:Y:S02]  /*0330*/  IMAD R19, R10, 0x4, R21.reuse ;  /* 0x000000040a137824 */ /* 0x100fe400078e0215 */
[C---:B------:R-:W-:Y:S02]  /*0340*/  IMAD R18, R11.reuse, R0, R10 ;  /* 0x000000000b127224 */ /* 0x040fe400078e020a */
[C---:B------:R-:W-:Y:S02]  /*0350*/  IMAD R21, R11.reuse, -0x3c, R21 ;  /* 0xffffffc40b157824 */ /* 0x040fe400078e0215 */
[----:B0-234-:R-:W-:-:S07]  /*0360*/  IMAD R8, R11, 0x40, R20 ;  /* 0x000000400b087824 */ /* 0x01dfce00078e0214 */
.L_x_44:
[----:B------:R-:W-:Y:S01]  /*0370*/  IABS R22, R7 ;  /* 0x0000000700167213 */ /* 0x000fe20000000000 */
[----:B------:R-:W-:Y:S01]  /*0380*/  IMAD.MOV.U32 R0, RZ, RZ, R14 ;  /* 0x000000ffff007224 */ /* 0x000fe200078e000e */
[----:B------:R-:W-:Y:S01]  /*0390*/  BSSY.RECONVERGENT B0, `(.L_x_37) ;  /* 0x0000023000007945 */ /* 0x000fe20003800200 */
[----:B---3--:R-:W-:Y:S02]  /*03a0*/  IMAD.MOV.U32 R23, RZ, RZ, RZ ;  /* 0x000000ffff177224 */ /* 0x008fe400078e00ff */
[----:B------:R-:W-:Y:S01]  /*03b0*/  IMAD.HI.U32 R4, R15, R22, RZ ;  /* 0x000000160f047227 */ /* 0x000fe200078e00ff */
[----:B------:R-:W-:-:S04]  /*03c0*/  IABS R24, R0 ;  /* 0x0000000000187213 */ /* 0x000fc80000000000 */
[----:B------:R-:W-:-:S05]  /*03d0*/  IADD3 R5, PT, PT, -R4, RZ, RZ ;  /* 0x000000ff04057210 */ /* 0x000fca0007ffe1ff */
[----:B------:R-:W-:-:S05]  /*03e0*/  IMAD R5, R24, R5, R22 ;  /* 0x0000000518057224 */ /* 0x000fca00078e0216 */
[----:B------:R-:W-:-:S13]  /*03f0*/  ISETP.GT.U32.AND P4, PT, R6, R5, PT ;  /* 0x000000050600720c */ /* 0x000fda0003f84070 */
[----:B------:R-:W-:Y:S02]  /*0400*/  @!P4 IMAD.IADD R5, R5, 0x1, -R24 ;  /* 0x000000010505c824 */ /* 0x000fe400078e0a18 */
[----:B------:R-:W-:Y:S01]  /*0410*/  @!P4 VIADD R4, R4, 0x1 ;  /* 0x000000010404c836 */ /* 0x000fe20000000000 */
[----:B------:R-:W-:Y:S02]  /*0420*/  ISETP.NE.AND P4, PT, R0, RZ, PT ;  /* 0x000000ff0000720c */ /* 0x000fe40003f85270 */
[----:B------:R-:W-:Y:S02]  /*0430*/  ISETP.GE.U32.AND P2, PT, R5, R6, PT ;  /* 0x000000060500720c */ /* 0x000fe40003f46070 */
[----:B------:R-:W-:-:S04]  /*0440*/  LOP3.LUT R5, R7, R0, RZ, 0x3c, !PT ;  /* 0x0000000007057212 */ /* 0x000fc800078e3cff */
[----:B------:R-:W-:-:S07]  /*0450*/  ISETP.GE.AND P3, PT, R5, RZ, PT ;  /* 0x000000ff0500720c */ /* 0x000fce0003f66270 */
[----:B------:R-:W-:-:S06]  /*0460*/  @P2 VIADD R4, R4, 0x1 ;  /* 0x0000000104042836 */ /* 0x000fcc0000000000 */
[----:B------:R-:W-:Y:S01]  /*0470*/  @!P3 IMAD.MOV R4, RZ, RZ, -R4 ;  /* 0x000000ffff04b224 */ /* 0x000fe200078e0a04 */
[----:B------:R-:W-:-:S04]  /*0480*/  @!P4 LOP3.LUT R4, RZ, R0, RZ, 0x33, !PT ;  /* 0x00000000ff04c212 */ /* 0x000fc800078e33ff */
[----:B------:R-:W-:-:S04]  /*0490*/  IADD3 R4, PT, PT, R4, R11, RZ ;  /* 0x0000000b04047210 */ /* 0x000fc80007ffe0ff */
[----:B------:R-:W-:-:S13]  /*04a0*/  ISETP.GE.AND P2, PT, R4, UR9, PT ;  /* 0x0000000904007c0c */ /* 0x000fda000bf46270 */
[----:B--2---:R-:W-:Y:S05]  /*04b0*/  @P2 BRA `(.L_x_38) ;  /* 0x00000000003c2947 */ /* 0x004fea0003800000 */
[----:B------:R-:W-:Y:S01]  /*04c0*/  BSSY.RECONVERGENT B1, `(.L_x_39) ;  /* 0x0000006000017945 */ /* 0x000fe20003800200 */
[----:B------:R-:W-:-:S03]  /*04d0*/  IMAD.MOV.U32 R4, RZ, RZ, RZ ;  /* 0x000000ffff047224 */ /* 0x000fc600078e00ff */
[----:B------:R-:W-:Y:S05]  /*04e0*/  @P1 BRA `(.L_x_40) ;  /* 0x00000000000c1947 */ /* 0x000fea0003800000 */
[----:B------:R-:W-:-:S04]  /*04f0*/  IMAD.IADD R5, R18, 0x1, R7 ;  /* 0x0000000112057824 */ /* 0x000fc800078e0207 */
[----:B------:R-:W-:-:S06]  /*0500*/  IMAD.WIDE R4, R5, 0x4, R2 ;  /* 0x0000000405047825 */ /* 0x000fcc00078e0202 */
[----:B------:R0:W5:Y:S02]  /*0510*/  LDG.E R4, desc[UR6][R4.64] ;  /* 0x0000000604047981 */ /* 0x000164000c1e1900 */
.L_x_40:
[----:B------:R-:W-:Y:S05]  /*0520*/  BSYNC.RECONVERGENT B1 ;  /* 0x0000000000017941 */ /* 0x000fea0003800200 */
.L_x_39:
[----:B-----5:R1:W-:Y:S01]  /*0530*/  STS [R19], R4 ;  /* 0x0000000413007388 */ /* 0x0203e20000000800 */
[----:B------:R-:W-:-:S13]  /*0540*/  ISETP.GE.AND P2, PT, R13, UR10, PT ;  /* 0x0000000a0d007c0c */ /* 0x000fda000bf46270 */
[----:B-1----:R-:W-:Y:S05]  /*0550*/  @P2 BRA `(.L_x_41) ;  /* 0x0000000000182947 */ /* 0x002fea0003800000 */
[----:B0-----:R-:W0:Y:S01]  /*0560*/  LDC.64 R4, c[0x0][0x390] ;  /* 0x0000e400ff047b82 */ /* 0x001e220000000a00 */
[----:B------:R-:W-:-:S04]  /*0570*/  IMAD.IADD R23, R17, 0x1, R16 ;  /* 0x0000000111177824 */ /* 0x000fc800078e0210 */
[----:B0-----:R-:W-:-:S05]  /*0580*/  IMAD.WIDE R4, R23, 0x4, R4 ;  /* 0x0000000417047825 */ /* 0x001fca00078e0204 */
[----:B------:R1:W5:Y:S01]  /*0590*/  LDG.E R23, desc[UR6][R4.64] ;  /* 0x0000000604177981 */ /* 0x000362000c1e1900 */
[----:B------:R-:W-:Y:S05]  /*05a0*/  BRA `(.L_x_41) ;  /* 0x0000000000047947 */ /* 0x000fea0003800000 */
.L_x_38:
[----:B------:R2:W-:Y:S02]  /*05b0*/  STS [R19], RZ ;  /* 0x000000ff13007388 */ /* 0x0005e40000000800 */
.L_x_41:
[----:B------:R-:W-:Y:S05]  /*05c0*/  BSYNC.RECONVERGENT B0 ;  /* 0x0000000000007941 */ /* 0x000fea0003800200 */
.L_x_37:
[----:B-----5:R3:W-:Y:S01]  /*05d0*/  STS [R8], R23 ;  /* 0x0000001708007388 */ /* 0x0207e20000000800 */
[----:B------:R-:W-:Y:S01]  /*05e0*/  BSSY.RECONVERGENT B0, `(.L_x_42) ;  /* 0x0000053000007945 */ /* 0x000fe20003800200 */
[----:B------:R-:W-:Y:S06]  /*05f0*/  BAR.SYNC.DEFER_BLOCKING 0x0 ;  /* 0x0000000000007b1d */ /* 0x000fec0000010000 */
[----:B------:R-:W-:Y:S05]  /*0600*/  @!P0 BRA `(.L_x_43) ;  /* 0x0000000400408947 */ /* 0x000fea0003800000 */
[----:B------:R-:W-:Y:S04]  /*0610*/  LDS R22, [R21] ;  /* 0x0000000015167984 */ /* 0x000fe80000000800 */
[----:B---3--:R-:W3:Y:S04]  /*0620*/  LDS R23, [R20] ;  /* 0x0000000014177984 */ /* 0x008ee80000000800 */
[----:B------:R-:W-:Y:S04]  /*0630*/  LDS R24, [R21+0x40] ;  /* 0x0000400015187984 */ /* 0x000fe80000000800 */
[----:B------:R-:W4:Y:S04]  /*0640*/  LDS R27, [R20+0x40] ;  /* 0x00004000141b7984 */ /* 0x000f280000000800 */
[----:B-1----:R-:W-:Y:S04]  /*0650*/  LDS R4, [R21+0x80] ;  /* 0x0000800015047984 */ /* 0x002fe80000000800 */
[----:B0-----:R-:W0:Y:S01]  /*0660*/  LDS R5, [R20+0x80] ;  /* 0x0000800014057984 */ /* 0x001e220000000800 */
[----:B---3--:R-:W-:-:S04]  /*0670*/  FSETP.GT.AND P2, PT, R22, R23, PT ;  /* 0x000000171600720b */ /* 0x008fc80003f44000 */
[----:B------:R-:W-:Y:S02]  /*0680*/  FSEL R25, R23, R22, P2 ;  /* 0x0000001617197208 */ /* 0x000fe40001000000 */
[----:B------:R-:W-:Y:S01]  /*0690*/  LDS R22, [R21+0xc0] ;  /* 0x0000c00015167984 */ /* 0x000fe20000000800 */
[----:B----4-:R-:W-:-:S03]  /*06a0*/  FSETP.GT.AND P2, PT, R24, R27, PT ;  /* 0x0000001b1800720b */ /* 0x010fc60003f44000 */
[----:B------:R-:W1:Y:S01]  /*06b0*/  LDS R23, [R20+0xc0] ;  /* 0x0000c00014177984 */ /* 0x000e620000000800 */
[----:B------:R-:W-:Y:S01]  /*06c0*/  FSEL R27, R27, R24, P2 ;  /* 0x000000181b1b7208 */ /* 0x000fe20001000000 */
[----:B------:R-:W-:Y:S02]  /*06d0*/  FADD R24, R12, -R25 ;  /* 0x800000190c187221 */ /* 0x000fe40000000000 */
[----:B------:R-:W-:Y:S01]  /*06e0*/  LDS R12, [R21+0x100] ;  /* 0x00010000150c7984 */ /* 0x000fe20000000800 */
[----:B0-----:R-:W-:Y:S01]  /*06f0*/  FSETP.GT.AND P2, PT, R4, R5, PT ;  /* 0x000000050400720b */ /* 0x001fe20003f44000 */
[----:B------:R-:W-:Y:S02]  /*0700*/  FADD R24, R24, -R27 ;  /* 0x8000001b18187221 */ /* 0x000fe40000000000 */
[----:B------:R-:W0:Y:S01]  /*0710*/  LDS R25, [R20+0x100] ;  /* 0x0001000014197984 */ /* 0x000e220000000800 */
[----:B------:R-:W-:-:S03]  /*0720*/  FSEL R29, R5, R4, P2 ;  /* 0x00000004051d7208 */ /* 0x000fc60001000000 */
[----:B------:R-:W-:Y:S02]  /*0730*/  LDS R4, [R21+0x140] ;  /* 0x0001400015047984 */ /* 0x000fe40000000800 */
[----:B------:R-:W-:Y:S02]  /*0740*/  FADD R24, R24, -R29 ;  /* 0x8000001d18187221 */ /* 0x000fe40000000000 */
[----:B------:R-:W3:Y:S01]  /*0750*/  LDS R5, [R20+0x140] ;  /* 0x0001400014057984 */ /* 0x000ee20000000800 */
[----:B-1----:R-:W-:-:S04]  /*0760*/  FSETP.GT.AND P2, PT, R22, R23, PT ;  /* 0x000000171600720b */ /* 0x002fc80003f44000 */
[----:B------:R-:W-:Y:S02]  /*0770*/  FSEL R27, R23, R22, P2 ;  /* 0x00000016171b7208 */ /* 0x000fe40001000000 */
[----:B------:R-:W-:Y:S01]  /*0780*/  LDS R22, [R21+0x180] ;  /* 0x0001800015167984 */ /* 0x000fe20000000800 */
[----:B0-----:R-:W-:-:S03]  /*0790*/  FSETP.GT.AND P2, PT, R12, R25, PT ;  /* 0x000000190c00720b */ /* 0x001fc60003f44000 */
[----:B------:R-:W0:Y:S01]  /*07a0*/  LDS R23, [R20+0x180] ;  /* 0x0001800014177984 */ /* 0x000e220000000800 */
[----:B------:R-:W-:Y:S01]  /*07b0*/  FADD R24, R24, -R27 ;  /* 0x8000001b18187221 */ /* 0x000fe20000000000 */
[----:B------:R-:W-:Y:S02]  /*07c0*/  FSEL R27, R25, R12, P2 ;  /* 0x0000000c191b7208 */ /* 0x000fe40001000000 */
[----:B------:R-:W-:Y:S01]  /*07d0*/  LDS R12, [R21+0x1c0] ;  /* 0x0001c000150c7984 */ /* 0x000fe20000000800 */
[----:B---3--:R-:W-:Y:S02]  /*07e0*/  FSETP.GT.AND P2, PT, R4, R5, PT ;  /* 0x000000050400720b */ /* 0x008fe40003f44000 */
[----:B------:R-:W-:Y:S01]  /*07f0*/  FADD R24, R24, -R27 ;  /* 0x8000001b18187221 */ /* 0x000fe20000000000 */
[----:B------:R-:W1:Y:S01]  /*0800*/  LDS R25, [R20+0x1c0] ;  /* 0x0001c00014197984 */ /* 0x000e620000000800 */
[----:B------:R-:W-:-:S03]  /*0810*/  FSEL R27, R5, R4, P2 ;  /* 0x00000004051b7208 */ /* 0x000fc60001000000 */
[----:B------:R-:W-:Y:S02]  /*0820*/  LDS R4, [R21+0x200] ;  /* 0x0002000015047984 */ /* 0x000fe40000000800 */
[----:B------:R-:W-:Y:S02]  /*0830*/  FADD R24, R24, -R27 ;  /* 0x8000001b18187221 */ /* 0x000fe40000000000 */
[----:B------:R-:W3:Y:S01]  /*0840*/  LDS R5, [R20+0x200] ;  /* 0x0002000014057984 */ /* 0x000ee20000000800 */
[----:B0-----:R-:W-:-:S04]  /*0850*/  FSETP.GT.AND P2, PT, R22, R23, PT ;  /* 0x000000171600720b */ /* 0x001fc80003f44000 */
[----:B------:R-:W-:Y:S02]  /*0860*/  FSEL R27, R23, R22, P2 ;  /* 0x00000016171b7208 */ /* 0x000fe40001000000 */
[----:B------:R-:W-:Y:S01]  /*0870*/  LDS R22, [R21+0x240] ;  /* 0x0002400015167984 */ /* 0x000fe20000000800 */
[----:B-1----:R-:W-:-:S03]  /*0880*/  FSETP.GT.AND P2, PT, R12, R25, PT ;  /* 0x000000190c00720b */ /* 0x002fc60003f44000 */
[----:B------:R-:W0:Y:S01]  /*0890*/  LDS R23, [R20+0x240] ;  /* 0x0002400014177984 */ /* 0x000e220000000800 */
[----:B------:R-:W-:Y:S01]  /*08a0*/  FADD R24, R24, -R27 ;  /* 0x8000001b18187221 */ /* 0x000fe20000000000 */
[----:B------:R-:W-:Y:S02]  /*08b0*/  FSEL R25, R25, R12, P2 ;  /* 0x0000000c19197208 */ /* 0x000fe40001000000 */
[----:B------:R-:W-:Y:S01]  /*08c0*/  LDS R12, [R20+0x280] ;  /* 0x00028000140c7984 */ /* 0x000fe20000000800 */
[----:B---3--:R-:W-:Y:S02]  /*08d0*/  FSETP.GT.AND P2, PT, R4, R5, PT ;  /* 0x000000050400720b */ /* 0x008fe40003f44000 */
[----:B------:R-:W-:Y:S02]  /*08e0*/  FADD R24, R24, -R25 ;  /* 0x8000001918187221 */ /* 0x000fe40000000000 */
[----:B------:R-:W1:Y:S01]  /*08f0*/  LDS R25, [R21+0x280] ;  /* 0x0002800015197984 */ /* 0x000e620000000800 */
[----:B------:R-:W-:-:S03]  /*0900*/  FSEL R27, R5, R4, P2 ;  /* 0x00000004051b7208 */ /* 0x000fc60001000000 */
[----:B------:R-:W-:Y:S02]  /*0910*/  LDS R4, [R21+0x2c0] ;  /* 0x0002c00015047984 */ /* 0x000fe40000000800 */
[----:B------:R-:W-:Y:S02]  /*0920*/  FADD R24, R24, -R27 ;  /* 0x8000001b18187221 */ /* 0x000fe40000000000 */
[----:B------:R-:W3:Y:S01]  /*0930*/  LDS R5, [R20+0x2c0] ;  /* 0x0002c00014057984 */ /* 0x000ee20000000800 */
[----:B0-----:R-:W-:-:S04]  /*0940*/  FSETP.GT.AND P2, PT, R22, R23, PT ;  /* 0x000000171600720b */ /* 0x001fc80003f44000 */
[----:B------:R-:W-:Y:S02]  /*0950*/  FSEL R27, R23, R22, P2 ;  /* 0x00000016171b7208 */ /* 0x000fe40001000000 */
[----:B------:R-:W-:Y:S03]  /*0960*/  LDS R22, [R21+0x300] ;  /* 0x0003000015167984 */ /* 0x000fe60000000800 */
[----:B------:R-:W-:Y:S01]  /*0970*/  FADD R24, R24, -R27 ;  /* 0x8000001b18187221 */ /* 0x000fe20000000000 */
[----:B------:R-:W0:Y:S01]  /*0980*/  LDS R23, [R20+0x300] ;  /* 0x0003000014177984 */ /* 0x000e220000000800 */
[----:B-1----:R-:W-:-:S04]  /*0990*/  FSETP.GT.AND P2, PT, R25, R12, PT ;  /* 0x0000000c1900720b */ /* 0x002fc80003f44000 */
[----:B------:R-:W-:Y:S02]  /*09a0*/  FSEL R25, R12, R25, P2 ;  /* 0x000000190c197208 */ /* 0x000fe40001000000 */
[----:B------:R-:W-:Y:S01]  /*09b0*/  LDS R12, [R21+0x380] ;  /* 0x00038000150c7984 */ /* 0x000fe20000000800 */
[----:B---3--:R-:W-:Y:S02]  /*09c0*/  FSETP.GT.AND P2, PT, R4, R5, PT ;  /* 0x000000050400720b */ /* 0x008fe40003f44000 */
[----:B------:R-:W-:Y:S02]  /*09d0*/  FADD R24, R24, -R25 ;  /* 0x8000001918187221 */ /* 0x000fe40000000000 */
[----:B------:R-:W-:Y:S01]  /*09e0*/  FSEL R27, R5, R4, P2 ;  /* 0x00000004051b7208 */ /* 0x000fe20001000000 */
[----:B------:R-:W-:Y:S04]  /*09f0*/  LDS R25, [R20+0x380] ;  /* 0x0003800014197984 */ /* 0x000fe80000000800 */
[----:B------:R-:W-:Y:S01]  /*0a00*/  LDS R5, [R21+0x340] ;  /* 0x0003400015057984 */ /* 0x000fe20000000800 */
[----:B------:R-:W-:-:S03]  /*0a10*/  FADD R24, R24, -R27 ;  /* 0x8000001b18187221 */ /* 0x000fc60000000000 */
[----:B------:R-:W1:Y:S01]  /*0a20*/  LDS R4, [R20+0x340] ;  /* 0x0003400014047984 */ /* 0x000e620000000800 */
[----:B0-----:R-:W-:-:S04]  /*0a30*/  FSETP.GT.AND P2, PT, R22, R23, PT ;  /* 0x000000171600720b */ /* 0x001fc80003f44000 */
[----:B------:R-:W-:Y:S02]  /*0a40*/  FSEL R27, R23, R22, P2 ;  /* 0x00000016171b7208 */ /* 0x000fe40001000000 */
[----:B------:R-:W-:Y:S03]  /*0a50*/  LDS R22, [R21+0x3c0] ;  /* 0x0003c00015167984 */ /* 0x000fe60000000800 */
[----:B------:R-:W-:Y:S01]  /*0a60*/  FADD R24, R24, -R27 ;  /* 0x8000001b18187221 */ /* 0x000fe20000000000 */
[----:B------:R-:W0:Y:S01]  /*0a70*/  LDS R23, [R20+0x3c0] ;  /* 0x0003c00014177984 */ /* 0x000e220000000800 */
[----:B-1----:R-:W-:-:S04]  /*0a80*/  FSETP.GT.AND P2, PT, R5, R4, PT ;  /* 0x000000040500720b */ /* 0x002fc80003f44000 */
[----:B------:R-:W-:Y:S02]  /*0a90*/  FSEL R5, R4, R5, P2 ;  /* 0x0000000504057208 */ /* 0x000fe40001000000 */
[----:B------:R-:W-:-:S03]  /*0aa0*/  FSETP.GT.AND P2, PT, R12, R25, PT ;  /* 0x000000190c00720b */ /* 0x000fc60003f44000 */
[----:B------:R-:W-:Y:S01]  /*0ab0*/  FADD R5, R24, -R5 ;  /* 0x8000000518057221 */ /* 0x000fe20000000000 */
[----:B------:R-:W-:-:S05]  /*0ac0*/  FSEL R12, R25, R12, P2 ;  /* 0x0000000c190c7208 */ /* 0x000fca0001000000 */
[----:B------:R-:W-:Y:S01]  /*0ad0*/  FADD R12, R5, -R12 ;  /* 0x8000000c050c7221 */ /* 0x000fe20000000000 */
[----:B0-----:R-:W-:-:S04]  /*0ae0*/  FSETP.GT.AND P2, PT, R22, R23, PT ;  /* 0x000000171600720b */ /* 0x001fc80003f44000 */
[----:B------:R-:W-:-:S05]  /*0af0*/  FSEL R23, R23, R22, P2 ;  /* 0x0000001617177208 */ /* 0x000fca0001000000 */
[----:B------:R-:W-:-:S07]  /*0b00*/  FADD R12, R12, -R23 ;  /* 0x800000170c0c7221 */ /* 0x000fce0000000000 */
.L_x_43:
[----:B------:R-:W-:Y:S05]  /*0b10*/  BSYNC.RECONVERGENT B0 ;  /* 0x0000000000007941 */ /* 0x000fea0003800200 */
.L_x_42:
[----:B------:R-:W-:Y:S06]  /*0b20*/  BAR.SYNC.DEFER_BLOCKING 0x0 ;  /* 0x0000000000007b1d */ /* 0x000fec0000010000 */
[----:B01----:R-:W0:Y:S04]  /*0b30*/  LDS.64 R4, [UR8+0x808] ;  /* 0x00080808ff047984 */ /* 0x003e280008000a00 */
[----:B------:R-:W1:Y:S01]  /*0b40*/  LDS R22, [UR8+0x810] ;  /* 0x00081008ff167984 */ /* 0x000e620008000800 */
[----:B0-----:R-:W-:Y:S01]  /*0b50*/  IADD3 R7, PT, PT, R4, R7, RZ ;  /* 0x0000000704077210 */ /* 0x001fe20007ffe0ff */
[----:B------:R-:W-:-:S03]  /*0b60*/  IMAD.IADD R16, R16, 0x1, R5 ;  /* 0x0000000110107824 */ /* 0x000fc600078e0205 */
[----:B-1----:R-:W-:-:S13]  /*0b70*/  ISETP.GT.AND P2, PT, R7, R22, PT ;  /* 0x000000160700720c */ /* 0x002fda0003f44270 */
[----:B------:R-:W-:Y:S05]  /*0b80*/  @!P2 BRA `(.L_x_44) ;  /* 0xfffffff400f8a947 */ /* 0x000fea000383ffff */
.L_x_36:
[----:B------:R-:W1:Y:S02]  /*0b90*/  LDCU UR11, c[0x0][0x398] ;  /* 0x00007300ff0b77ac */ /* 0x000e640008000800 */
[----:B-1----:R-:W-:-:S04]  /*0ba0*/  ISETP.GE.AND P0, PT, R13, UR11, PT ;  /* 0x0000000b0d007c0c */ /* 0x002fc8000bf06270 */
[----:B------:R-:W-:-:S13]  /*0bb0*/  ISETP.GE.OR P0, PT, R9, R0, P0 ;  /* 0x000000000900720c */ /* 0x000fda0000706670 */
[----:B------:R-:W-:Y:S05]  /*0bc0*/  @P0 EXIT ;  /* 0x000000000000094d */ /* 0x000fea0003800000 */
[----:B------:R-:W1:Y:S01]  /*0bd0*/  S2UR UR5, SR_CgaCtaId ;  /* 0x00000000000579c3 */ /* 0x000e620000008800 */
[----:B------:R-:W-:-:S07]  /*0be0*/  UMOV UR4, 0x400 ;  /* 0x0000040000047882 */ /* 0x000fce0000000000 */
[----:B0-----:R-:W0:Y:S01]  /*0bf0*/  LDC.64 R2, c[0x0][0x3a0] ;  /* 0x0000e800ff027b82 */ /* 0x001e220000000a00 */
[----:B-1----:R-:W-:-:S09]  /*0c00*/  ULEA UR4, UR5, UR4, 0x18 ;  /* 0x0000000405047291 */ /* 0x002fd2000f8ec0ff */
[----:B------:R-:W1:Y:S02]  /*0c10*/  LDS.64 R4, [UR4+0x800] ;  /* 0x00080004ff047984 */ /* 0x000e640008000a00 */
[----:B-1----:R-:W-:Y:S02]  /*0c20*/  IMAD.IADD R11, R11, 0x1, R4 ;  /* 0x000000010b0b7824 */ /* 0x002fe400078e0204 */
[----:B------:R-:W-:-:S04]  /*0c30*/  IMAD.IADD R10, R10, 0x1, R5 ;  /* 0x000000010a0a7824 */ /* 0x000fc800078e0205 */
[----:B------:R-:W-:-:S04]  /*0c40*/  IMAD R11, R11, UR11, R10 ;  /* 0x0000000b0b0b7c24 */ /* 0x000fc8000f8e020a */
[----:B0-----:R-:W-:-:S05]  /*0c50*/  IMAD.WIDE R2, R11, 0x4, R2 ;  /* 0x000000040b027825 */ /* 0x001fca00078e0202 */
[----:B------:R-:W-:Y:S01]  /*0c60*/  STG.E desc[UR6][R2.64], R12 ;  /* 0x0000000c02007986 */ /* 0x000fe2000c101906 */
[----:B------:R-:W-:Y:S05]  /*0c70*/  EXIT ;  /* 0x000000000000794d */ /* 0x000fea0003800000 */
.L_x_45:
        /* <DEDUP_REMOVED lines=16> */
.L_x_49:


//--------------------- .nv.shared.reserved.0     --------------------------
	.section	.nv.shared.reserved.0,"aw",@nobits
	.weak		__nv_reservedSMEM_offset_0_alias
	.size		__nv_reservedSMEM_offset_0_alias, 0, 64
	.other		__nv_reservedSMEM_offset_0_alias,@"STO_CUDA_RESERVED_SHARED STV_DEFAULT"
__nv_reservedSMEM_offset_0_alias:
	.zero		0
	.zero		64


//--------------------- .nv.shared._Z23cuComputeDistanceGlobalPfiS_iiS_ --------------------------
	.section	.nv.shared._Z23cuComputeDistanceGlobalPfiS_iiS_,"aw",@nobits
	.sectionflags	@""
	.align	4
.nv.shared._Z23cuComputeDistanceGlobalPfiS_iiS_:
	.zero		3092


//--------------------- .nv.constant0._Z14cuParallelSqrtPfii --------------------------
	.section	.nv.constant0._Z14cuParallelSqrtPfii,"a",@progbits
	.sectionflags	@""
	.align	4
.nv.constant0._Z14cuParallelSqrtPfii:
	.zero		912


//--------------------- .nv.constant0._Z15cuInsertionSortPfPiiii --------------------------
	.section	.nv.constant0._Z15cuInsertionSortPfPiiii,"a",@progbits
	.sectionflags	@""
	.align	4
.nv.constant0._Z15cuInsertionSortPfPiiii:
	.zero		924


//--------------------- .nv.constant0._Z23cuComputeDistanceGlobalPfiS_iiS_ --------------------------
	.section	.nv.constant0._Z23cuComputeDistanceGlobalPfiS_iiS_,"a",@progbits
	.sectionflags	@""
	.align	4
.nv.constant0._Z23cuComputeDistanceGlobalPfiS_iiS_:
	.zero		936


//--------------------- SYMBOLS --------------------------

	.type		.nv.reservedSmem.offset0,@object
	.size		.nv.reservedSmem.offset0,0x4
	.type		.nv.reservedSmem.cap,@object
	.size		.nv.reservedSmem.cap,0x4
